	.target	sm_100a

	.elftype	@"ET_EXEC"


//--------------------- .note.nv.tkinfo           --------------------------
	.section	.note.nv.tkinfo,"",@"SHT_NOTE"
	.sectionflags	@"SHF_NOTE_NV_TKINFO"
	.tkinfo
        /*0018*/ 	.word	0x00000081
        /*0030*/ 	.string	""
        /*0030*/ 	.string	"ptxas-blackwell"
        /*0030*/ 	.string	"Cuda compilation tools, release 12.9, V12.9.86"
        /*0030*/ 	.string	"Build cuda_12.9.r12.9/compiler.36037853_0"
        /*0030*/ 	.string	"-v  -suppress-debug-info  -lineinfo  -arch sm_100a "



//--------------------- .note.nv.cuver            --------------------------
	.section	.note.nv.cuver,"",@"SHT_NOTE"
	.sectionflags	@"SHF_NOTE_NV_CUVER"
        /*0018*/ 	.short	0x0001
        /*001a*/ 	.short	0x0064
        /*001c*/ 	.short	0x0001
        /*001e*/ 	.short	0x0000
        /*0020*/ 	.short	0x0001
        /*0022*/ 	.short	0x0000


//--------------------- .nv.info                  --------------------------
	.section	.nv.info,"",@"SHT_CUDA_INFO"
	.align	4


	//----- nvinfo : EIATTR_REGCOUNT
	.align		4
        /*0000*/ 	.byte	0x04, 0x2f
        /*0002*/ 	.short	(.L_4 - .L_3)
	.align		4
.L_3:
        /*0004*/ 	.word	index@(gluon_tcgen05)
        /*0008*/ 	.word	0x00000047


	//----- nvinfo : EIATTR_FRAME_SIZE
	.align		4
.L_4:
        /*000c*/ 	.byte	0x04, 0x11
        /*000e*/ 	.short	(.L_6 - .L_5)
	.align		4
.L_5:
        /*0010*/ 	.word	index@($__internal_2_$__cuda_sm10x_tcgen05_guardrail_trap_unallocated_columns_being_dealloced)
        /*0014*/ 	.word	0x00000000


	//----- nvinfo : EIATTR_FRAME_SIZE
	.align		4
.L_6:
        /*0018*/ 	.byte	0x04, 0x11
        /*001a*/ 	.short	(.L_8 - .L_7)
	.align		4
.L_7:
        /*001c*/ 	.word	index@($__internal_1_$__cuda_sm10x_tcgen05_guardrail_trap_phase_invalid_during_alloc)
        /*0020*/ 	.word	0x00000000


	//----- nvinfo : EIATTR_FRAME_SIZE
	.align		4
.L_8:
        /*0024*/ 	.byte	0x04, 0x11
        /*0026*/ 	.short	(.L_10 - .L_9)
	.align		4
.L_9:
        /*0028*/ 	.word	index@($__internal_0_$__cuda_sm10x_tcgen05_guardrail_trap_col_being_dealloced_not_returned_by_alloc)
        /*002c*/ 	.word	0x00000000


	//----- nvinfo : EIATTR_FRAME_SIZE
	.align		4
.L_10:
        /*0030*/ 	.byte	0x04, 0x11
        /*0032*/ 	.short	(.L_12 - .L_11)
	.align		4
.L_11:
        /*0034*/ 	.word	index@(gluon_tcgen05)
        /*0038*/ 	.word	0x00000000


	//----- nvinfo : EIATTR_MIN_STACK_SIZE
	.align		4
.L_12:
        /*003c*/ 	.byte	0x04, 0x12
        /*003e*/ 	.short	(.L_14 - .L_13)
	.align		4
.L_13:
        /*0040*/ 	.word	index@(gluon_tcgen05)
        /*0044*/ 	.word	0x00000000
.L_14:


//--------------------- .nv.info.gluon_tcgen05    --------------------------
	.section	.nv.info.gluon_tcgen05,"",@"SHT_CUDA_INFO"
	.sectionflags	@""
	.align	4


	//----- nvinfo : EIATTR_CUDA_API_VERSION
	.align		4
        /*0000*/ 	.byte	0x04, 0x37
        /*0002*/ 	.short	(.L_16 - .L_15)
.L_15:
        /*0004*/ 	.word	0x00000081


	//----- nvinfo : EIATTR_KPARAM_INFO
	.align		4
.L_16:
        /*0008*/ 	.byte	0x04, 0x17
        /*000a*/ 	.short	(.L_18 - .L_17)
.L_17:
        /*000c*/ 	.word	0x00000000
        /*0010*/ 	.short	0x000a
        /*0012*/ 	.short	0x0048
        /*0014*/ 	.byte	0x00, 0xf4, 0x21, 0x00


	//----- nvinfo : EIATTR_KPARAM_INFO
	.align		4
.L_18:
        /*0018*/ 	.byte	0x04, 0x17
        /*001a*/ 	.short	(.L_20 - .L_19)
.L_19:
        /*001c*/ 	.word	0x00000000
        /*0020*/ 	.short	0x0009
        /*0022*/ 	.short	0x0040
        /*0024*/ 	.byte	0x00, 0xf4, 0x21, 0x00


	//----- nvinfo : EIATTR_KPARAM_INFO
	.align		4
.L_20:
        /*0028*/ 	.byte	0x04, 0x17
        /*002a*/ 	.short	(.L_22 - .L_21)
.L_21:
        /*002c*/ 	.word	0x00000000
        /*0030*/ 	.short	0x0008
        /*0032*/ 	.short	0x0038
        /*0034*/ 	.byte	0x00, 0xf0, 0x21, 0x00


	//----- nvinfo : EIATTR_KPARAM_INFO
	.align		4
.L_22:
        /*0038*/ 	.byte	0x04, 0x17
        /*003a*/ 	.short	(.L_24 - .L_23)
.L_23:
        /*003c*/ 	.word	0x00000000
        /*0040*/ 	.short	0x0007
        /*0042*/ 	.short	0x0030
        /*0044*/ 	.byte	0x00, 0xf0, 0x21, 0x00


	//----- nvinfo : EIATTR_KPARAM_INFO
	.align		4
.L_24:
        /*0048*/ 	.byte	0x04, 0x17
        /*004a*/ 	.short	(.L_26 - .L_25)
.L_25:
        /*004c*/ 	.word	0x00000000
        /*0050*/ 	.short	0x0006
        /*0052*/ 	.short	0x0028
        /*0054*/ 	.byte	0x00, 0xf0, 0x21, 0x00


	//----- nvinfo : EIATTR_KPARAM_INFO
	.align		4
.L_26:
        /*0058*/ 	.byte	0x04, 0x17
        /*005a*/ 	.short	(.L_28 - .L_27)
.L_27:
        /*005c*/ 	.word	0x00000000
        /*0060*/ 	.short	0x0005
        /*0062*/ 	.short	0x0020
        /*0064*/ 	.byte	0x00, 0xf0, 0x11, 0x00


	//----- nvinfo : EIATTR_KPARAM_INFO
	.align		4
.L_28:
        /*0068*/ 	.byte	0x04, 0x17
        /*006a*/ 	.short	(.L_30 - .L_29)
.L_29:
        /*006c*/ 	.word	0x00000000
        /*0070*/ 	.short	0x0004
        /*0072*/ 	.short	0x001c
        /*0074*/ 	.byte	0x00, 0xf0, 0x11, 0x00


	//----- nvinfo : EIATTR_KPARAM_INFO
	.align		4
.L_30:
        /*0078*/ 	.byte	0x04, 0x17
        /*007a*/ 	.short	(.L_32 - .L_31)
.L_31:
        /*007c*/ 	.word	0x00000000
        /*0080*/ 	.short	0x0003
        /*0082*/ 	.short	0x0018
        /*0084*/ 	.byte	0x00, 0xf0, 0x11, 0x00


	//----- nvinfo : EIATTR_KPARAM_INFO
	.align		4
.L_32:
        /*0088*/ 	.byte	0x04, 0x17
        /*008a*/ 	.short	(.L_34 - .L_33)
.L_33:
        /*008c*/ 	.word	0x00000000
        /*0090*/ 	.short	0x0002
        /*0092*/ 	.short	0x0010
        /*0094*/ 	.byte	0x00, 0xf4, 0x21, 0x00


	//----- nvinfo : EIATTR_KPARAM_INFO
	.align		4
.L_34:
        /*0098*/ 	.byte	0x04, 0x17
        /*009a*/ 	.short	(.L_36 - .L_35)
.L_35:
        /*009c*/ 	.word	0x00000000
        /*00a0*/ 	.short	0x0001
        /*00a2*/ 	.short	0x0008
        /*00a4*/ 	.byte	0x00, 0xf4, 0x21, 0x00


	//----- nvinfo : EIATTR_KPARAM_INFO
	.align		4
.L_36:
        /*00a8*/ 	.byte	0x04, 0x17
        /*00aa*/ 	.short	(.L_38 - .L_37)
.L_37:
        /*00ac*/ 	.word	0x00000000
        /*00b0*/ 	.short	0x0000
        /*00b2*/ 	.short	0x0000
        /*00b4*/ 	.byte	0x00, 0xf4, 0x21, 0x00


	//----- nvinfo : EIATTR_AT_ENTRY_FRAGMENTS
	.align		4
.L_38:
        /*00b8*/ 	.byte	0x04, 0x4f
        /*00ba*/ 	.short	(.L_40 - .L_39)


	//   ....[0]....
.L_39:
        /*00bc*/ 	.word	0x00000004


	//----- nvinfo : EIATTR_RESERVED_SMEM_USED
	.align		4
.L_40:
        /*00c0*/ 	.byte	0x01, 0x41
	.zero		2


	//----- nvinfo : EIATTR_SPARSE_MMA_MASK
	.align		4
        /*00c4*/ 	.byte	0x03, 0x50
        /*00c6*/ 	.short	0x0000


	//----- nvinfo : EIATTR_TCGEN05_1CTA_USED
	.align		4
        /*00c8*/ 	.byte	0x01, 0x51
	.zero		2


	//----- nvinfo : EIATTR_MAXREG_COUNT
	.align		4
        /*00cc*/ 	.byte	0x03, 0x1b
        /*00ce*/ 	.short	0x00ff


	//----- nvinfo : EIATTR_NUM_BARRIERS
	.align		4
        /*00d0*/ 	.byte	0x02, 0x4c
        /*00d2*/ 	.byte	0x01
	.zero		1


	//----- nvinfo : EIATTR_INT_WARP_WIDE_INSTR_OFFSETS
	.align		4
        /*00d4*/ 	.byte	0x04, 0x31
        /*00d6*/ 	.short	(.L_42 - .L_41)


	//   ....[0]....
.L_41:
        /*00d8*/ 	.word	0x00001740


	//   ....[1]....
        /*00dc*/ 	.word	0x00001760


	//   ....[2]....
        /*00e0*/ 	.word	0x000017f0


	//   ....[3]....
        /*00e4*/ 	.word	0x000019c0


	//   ....[4]....
        /*00e8*/ 	.word	0x000019d0


	//   ....[5]....
        /*00ec*/ 	.word	0x000019e0


	//   ....[6]....
        /*00f0*/ 	.word	0x000019f0


	//   ....[7]....
        /*00f4*/ 	.word	0x00001cc0


	//   ....[8]....
        /*00f8*/ 	.word	0x00001cd0


	//   ....[9]....
        /*00fc*/ 	.word	0x00001e60


	//   ....[10]....
        /*0100*/ 	.word	0x00001ec0


	//   ....[11]....
        /*0104*/ 	.word	0x00001ed0


	//   ....[12]....
        /*0108*/ 	.word	0x00001f00


	//   ....[13]....
        /*010c*/ 	.word	0x00002120


	//   ....[14]....
        /*0110*/ 	.word	0x00002130


	//   ....[15]....
        /*0114*/ 	.word	0x00002400


	//   ....[16]....
        /*0118*/ 	.word	0x00002410


	//   ....[17]....
        /*011c*/ 	.word	0x00002900


	//   ....[18]....
        /*0120*/ 	.word	0x00002950


	//----- nvinfo : EIATTR_COOP_GROUP_MASK_REGIDS
	.align		4
.L_42:
        /*0124*/ 	.byte	0x04, 0x29
        /*0126*/ 	.short	(.L_44 - .L_43)


	//   ....[0]....
.L_43:
        /*0128*/ 	.word	0xffffffff


	//   ....[1]....
        /*012c*/ 	.word	0xffffffff


	//   ....[2]....
        /*0130*/ 	.word	0xffffffff


	//   ....[3]....
        /*0134*/ 	.word	0xffffffff


	//   ....[4]....
        /*0138*/ 	.word	0xffffffff


	//   ....[5]....
        /*013c*/ 	.word	0xffffffff


	//   ....[6]....
        /*0140*/ 	.word	0xffffffff


	//   ....[7]....
        /*0144*/ 	.word	0xffffffff


	//   ....[8]....
        /*0148*/ 	.word	0xffffffff


	//   ....[9]....
        /*014c*/ 	.word	0xffffffff


	//----- nvinfo : EIATTR_COOP_GROUP_INSTR_OFFSETS
	.align		4
.L_44:
        /*0150*/ 	.byte	0x04, 0x28
        /*0152*/ 	.short	(.L_46 - .L_45)


	//   ....[0]....
.L_45:
        /*0154*/ 	.word	0x00000050


	//   ....[1]....
        /*0158*/ 	.word	0x00000310


	//   ....[2]....
        /*015c*/ 	.word	0x00000500


	//   ....[3]....
        /*0160*/ 	.word	0x000009c0


	//   ....[4]....
        /*0164*/ 	.word	0x00000b00


	//   ....[5]....
        /*0168*/ 	.word	0x00000fb0


	//   ....[6]....
        /*016c*/ 	.word	0x000010f0


	//   ....[7]....
        /*0170*/ 	.word	0x000015e0


	//   ....[8]....
        /*0174*/ 	.word	0x00002790


	//   ....[9]....
        /*0178*/ 	.word	0x00002a00


	//----- nvinfo : EIATTR_VRC_CTA_INIT_COUNT
	.align		4
.L_46:
        /*017c*/ 	.byte	0x02, 0x4a
        /*017e*/ 	.byte	0x80
	.zero		1


	//----- nvinfo : EIATTR_MBARRIER_INSTR_OFFSETS
	.align		4
        /*0180*/ 	.byte	0x04, 0x39
        /*0182*/ 	.short	(.L_48 - .L_47)


	//   ....[0]....
.L_47:
        /*0184*/ 	.word	0x00001810
        /*0188*/ 	.word	0x000000ff
        /*018c*/ 	.word	0x00008000
        /*0190*/ 	.short	0x0100
        /*0192*/ 	.byte	0x08
	.zero		1


	//   ....[1]....
        /*0194*/ 	.word	0x00001820
        /*0198*/ 	.word	0x000000ff
        /*019c*/ 	.word	0x00008010
        /*01a0*/ 	.short	0x0100
        /*01a2*/ 	.byte	0x08
	.zero		1


	//   ....[2]....
        /*01a4*/ 	.word	0x000018d0
        /*01a8*/ 	.word	0x000000ff
        /*01ac*/ 	.word	0x00008008
        /*01b0*/ 	.short	0x0100
        /*01b2*/ 	.byte	0x08
	.zero		1


	//   ....[3]....
        /*01b4*/ 	.word	0x000018e0
        /*01b8*/ 	.word	0x000000ff
        /*01bc*/ 	.word	0x00008018
        /*01c0*/ 	.short	0x0100
        /*01c2*/ 	.byte	0x08
	.zero		1


	//   ....[4]....
        /*01c4*/ 	.word	0x00001ae0
        /*01c8*/ 	.word	0x000000ff
        /*01cc*/ 	.word	0x00008000
        /*01d0*/ 	.short	0x010a
        /*01d2*/ 	.byte	0x08
	.zero		1


	//   ....[5]....
        /*01d4*/ 	.word	0x00001d20
        /*01d8*/ 	.word	0x000000ff
        /*01dc*/ 	.word	0x00008010
        /*01e0*/ 	.short	0x010a
        /*01e2*/ 	.byte	0x08
	.zero		1


	//   ....[6]....
        /*01e4*/ 	.word	0x00001f70
        /*01e8*/ 	.word	0x000000ff
        /*01ec*/ 	.word	0x00008000
        /*01f0*/ 	.short	0x010a
        /*01f2*/ 	.byte	0x19
	.zero		1


	//   ....[7]....
        /*01f4*/ 	.word	0x00002170
        /*01f8*/ 	.word	0x000000ff
        /*01fc*/ 	.word	0x00008010
        /*0200*/ 	.short	0x010a
        /*0202*/ 	.byte	0x19
	.zero		1


	//   ....[8]....
        /*0204*/ 	.word	0x00002240
        /*0208*/ 	.word	0x000000ff
        /*020c*/ 	.word	0x00008000
        /*0210*/ 	.short	0x0108
        /*0212*/ 	.byte	0x08
	.zero		1


	//   ....[9]....
        /*0214*/ 	.word	0x00002250
        /*0218*/ 	.word	0x000000ff
        /*021c*/ 	.word	0x00008010
        /*0220*/ 	.short	0x0108
        /*0222*/ 	.byte	0x08
	.zero		1


	//   ....[10]....
        /*0224*/ 	.word	0x000022a0
        /*0228*/ 	.word	0x000000ff
        /*022c*/ 	.word	0x00008008
        /*0230*/ 	.short	0x0108
        /*0232*/ 	.byte	0x08
	.zero		1


	//   ....[11]....
        /*0234*/ 	.word	0x000022b0
        /*0238*/ 	.word	0x000000ff
        /*023c*/ 	.word	0x00008018
        /*0240*/ 	.short	0x0108
        /*0242*/ 	.byte	0x08
	.zero		1


	//   ....[12]....
        /*0244*/ 	.word	0x00002a20
        /*0248*/ 	.word	0x000000ff
        /*024c*/ 	.word	0x00008000
        /*0250*/ 	.short	0x010a
        /*0252*/ 	.byte	0x08
	.zero		1


	//   ....[13]....
        /*0254*/ 	.word	0x00002a50
        /*0258*/ 	.word	0x000000ff
        /*025c*/ 	.word	0x00008010
        /*0260*/ 	.short	0x010a
        /*0262*/ 	.byte	0x08
	.zero		1


	//   ....[14]....
        /*0264*/ 	.word	0x00002a80
        /*0268*/ 	.word	0x000000ff
        /*026c*/ 	.word	0x00008000
        /*0270*/ 	.short	0x010a
        /*0272*/ 	.byte	0x19
	.zero		1


	//   ....[15]....
        /*0274*/ 	.word	0x00002ab0
        /*0278*/ 	.word	0x000000ff
        /*027c*/ 	.word	0x00008010
        /*0280*/ 	.short	0x010a
        /*0282*/ 	.byte	0x19
	.zero		1


	//----- nvinfo : EIATTR_NUM_MBARRIERS
	.align		4
.L_48:
        /*0284*/ 	.byte	0x03, 0x38
        /*0286*/ 	.short	0x0004


	//----- nvinfo : EIATTR_EXIT_INSTR_OFFSETS
	.align		4
        /*0288*/ 	.byte	0x04, 0x1c
        /*028a*/ 	.short	(.L_50 - .L_49)


	//   ....[0]....
.L_49:
        /*028c*/ 	.word	0x00002a10


	//----- nvinfo : EIATTR_REQNTID
	.align		4
.L_50:
        /*0290*/ 	.byte	0x04, 0x10
        /*0292*/ 	.short	(.L_52 - .L_51)
.L_51:
        /*0294*/ 	.word	0x00000100
        /*0298*/ 	.word	0x00000001
        /*029c*/ 	.word	0x00000001


	//----- nvinfo : EIATTR_CRS_STACK_SIZE
	.align		4
.L_52:
        /*02a0*/ 	.byte	0x04, 0x1e
        /*02a2*/ 	.short	(.L_54 - .L_53)
.L_53:
        /*02a4*/ 	.word	0x00000000


	//----- nvinfo : EIATTR_CBANK_PARAM_SIZE
	.align		4
.L_54:
        /*02a8*/ 	.byte	0x03, 0x19
        /*02aa*/ 	.short	0x0050


	//----- nvinfo : EIATTR_PARAM_CBANK
	.align		4
        /*02ac*/ 	.byte	0x04, 0x0a
        /*02ae*/ 	.short	(.L_56 - .L_55)
	.align		4
.L_55:
        /*02b0*/ 	.word	index@(.nv.constant0.gluon_tcgen05)
        /*02b4*/ 	.short	0x0380
        /*02b6*/ 	.short	0x0050


	//----- nvinfo : EIATTR_SW_WAR
	.align		4
.L_56:
        /*02b8*/ 	.byte	0x04, 0x36
        /*02ba*/ 	.short	(.L_58 - .L_57)
.L_57:
        /*02bc*/ 	.word	0x00000008
.L_58:


//--------------------- .nv.compat                --------------------------
	.section	.nv.compat,"",@"SHT_CUDA_COMPAT_INFO"
	.align	4
        /*0000*/ 	.byte	0x02, 0x02, 0x02, 0x00, 0x02, 0x05, 0x05, 0x00, 0x02, 0x03, 0x03, 0x00, 0x02, 0x06, 0x01, 0x00


//--------------------- .nv.callgraph             --------------------------
	.section	.nv.callgraph,"",@"SHT_CUDA_CALLGRAPH"
	.align	4
	.sectionentsize	8
	.align		4
        /*0000*/ 	.word	0x00000000
	.align		4
        /*0004*/ 	.word	0xffffffff
	.align		4
        /*0008*/ 	.word	0x00000000
	.align		4
        /*000c*/ 	.word	0xfffffffe
	.align		4
        /*0010*/ 	.word	0x00000000
	.align		4
        /*0014*/ 	.word	0xfffffffd
	.align		4
        /*0018*/ 	.word	0x00000000
	.align		4
        /*001c*/ 	.word	0xfffffffc


//--------------------- .text.gluon_tcgen05       --------------------------
	.section	.text.gluon_tcgen05,"ax",@progbits
	.align	128
        .global         gluon_tcgen05
        .type           gluon_tcgen05,@function
        .size           gluon_tcgen05,(.L_x_77 - gluon_tcgen05)
        .other          gluon_tcgen05,@"STO_CUDA_ENTRY STV_DEFAULT"
gluon_tcgen05:
.text.gluon_tcgen05:
[----:B------:R-:W1:Y:S01]  /*0000*/  LDC R1, c[0x0][0x37c] ;  /* 0x0000df00ff017b82 */ /* 0x000e620000000800 */
[----:B------:R-:W2:Y:S02]  /*0010*/  S2R R0, SR_TID.X ;  /* 0x0000000000007919 */ /* 0x000ea40000002100 */
[----:B--2---:R-:W-:-:S13]  /*0020*/  ISETP.GE.U32.AND P2, PT, R0, 0x20, PT ;  /* 0x000000200000780c */ /* 0x004fda0003f46070 */
[----:B------:R-:W-:Y:S05]  /*0030*/  @P2 BRA `(.L_x_0) ;  /* 0x0000000000b82947 */ /* 0x000fea0003800000 */
[----:B------:R-:W2:Y:S01]  /*0040*/  S2UR UR6, SR_CgaCtaId ;  /* 0x00000000000679c3 */ /* 0x000ea20000008800 */
[----:B------:R-:W-:Y:S01]  /*0050*/  NOP ;  /* 0x0000000000007918 */ /* 0x000fe20000000000 */
[----:B------:R-:W-:Y:S02]  /*0060*/  UMOV UR4, 0x40 ;  /* 0x0000004000047882 */ /* 0x000fe40000000000 */
[----:B--2---:R-:W-:-:S09]  /*0070*/  ULEA UR4, UR6, UR4, 0x18 ;  /* 0x0000000406047291 */ /* 0x004fd2000f8ec0ff */
[----:B------:R-:W2:Y:S01]  /*0080*/  LDS.U8 R2, [UR4] ;  /* 0x00000004ff027984 */ /* 0x000ea20008000000 */
[----:B------:R-:W-:Y:S02]  /*0090*/  UMOV UR4, 0x400 ;  /* 0x0000040000047882 */ /* 0x000fe40000000000 */
[----:B------:R-:W-:Y:S01]  /*00a0*/  ULEA UR4, UR6, UR4, 0x18 ;  /* 0x0000000406047291 */ /* 0x000fe2000f8ec0ff */
[----:B--2---:R-:W-:-:S13]  /*00b0*/  ISETP.NE.AND P0, PT, R2, RZ, PT ;  /* 0x000000ff0200720c */ /* 0x004fda0003f05270 */
[----:B------:R-:W-:Y:S05]  /*00c0*/  @P0 BRA `(.L_x_1) ;  /* 0x00000000007c0947 */ /* 0x000fea0003800000 */
[----:B------:R-:W-:-:S13]  /*00d0*/  ELECT P0, URZ, PT ;  /* 0x0000000000ff782f */ /* 0x000fda0003800000 */
[----:B------:R-:W-:Y:S05]  /*00e0*/  @!P0 BRA `(.L_x_2) ;  /* 0x0000000000848947 */ /* 0x000fea0003800000 */
[----:B------:R-:W-:Y:S01]  /*00f0*/  UMOV UR5, 0x4 ;  /* 0x0000000400057882 */ /* 0x000fe20000000000 */
[----:B------:R-:W-:Y:S02]  /*0100*/  IMAD.MOV.U32 R5, RZ, RZ, 0x1 ;  /* 0x00000001ff057424 */ /* 0x000fe400078e00ff */
[----:B------:R-:W-:Y:S02]  /*0110*/  IMAD.MOV.U32 R3, RZ, RZ, 0xf ;  /* 0x0000000fff037424 */ /* 0x000fe400078e00ff */
[----:B------:R-:W-:Y:S04]  /*0120*/  DEPBAR.LE SB2, 0x36 ;  /* 0x0000ad800000791a */ /* 0x000fe80000000000 */
[----:B------:R-:W2:Y:S02]  /*0130*/  UTCATOMSWS.FIND_AND_SET.ALIGN UP0, UR5, UR5 ;  /* 0x00000005000575e3 */ /* 0x000ea40008000800 */
[----:B--2---:R-:W-:-:S04]  /*0140*/  PLOP3.LUT P0, PT, PT, PT, UP0, 0x80, 0x8 ;  /* 0x000000000008781c */ /* 0x004fc80003f0f008 */
[----:B------:R-:W-:-:S04]  /*0150*/  SEL R2, RZ, 0xffffffff, !P0 ;  /* 0xffffffffff027807 */ /* 0x000fc80004000000 */
[----:B------:R-:W-:Y:S01]  /*0160*/  ISETP.NE.AND P0, PT, R2, RZ, PT ;  /* 0x000000ff0200720c */ /* 0x000fe20003f05270 */
[----:B------:R-:W-:-:S12]  /*0170*/  IMAD.U32 R2, RZ, RZ, UR5 ;  /* 0x00000005ff027e24 */ /* 0x000fd8000f8e00ff */
[----:B------:R-:W-:Y:S05]  /*0180*/  @P0 BRA `(.L_x_3) ;  /* 0x0000000000240947 */ /* 0x000fea0003800000 */
.L_x_4:
[----:B------:R-:W-:Y:S05]  /*0190*/  NANOSLEEP 0x64 ;  /* 0x000000640000795d */ /* 0x000fea0003800000 */
[----:B------:R-:W-:-:S05]  /*01a0*/  UMOV UR5, 0x4 ;  /* 0x0000000400057882 */ /* 0x000fca0000000000 */
[----:B------:R-:W-:Y:S04]  /*01b0*/  DEPBAR.LE SB2, 0x36 ;  /* 0x0000ad800000791a */ /* 0x000fe80000000000 */
[----:B------:R-:W2:Y:S02]  /*01c0*/  UTCATOMSWS.FIND_AND_SET.ALIGN UP0, UR5, UR5 ;  /* 0x00000005000575e3 */ /* 0x000ea40008000800 */
[----:B--2---:R-:W-:-:S04]  /*01d0*/  PLOP3.LUT P0, PT, PT, PT, UP0, 0x80, 0x8 ;  /* 0x000000000008781c */ /* 0x004fc80003f0f008 */
[----:B------:R-:W-:-:S04]  /*01e0*/  SEL R2, RZ, 0xffffffff, !P0 ;  /* 0xffffffffff027807 */ /* 0x000fc80004000000 */
[----:B------:R-:W-:Y:S01]  /*01f0*/  ISETP.NE.AND P0, PT, R2, RZ, PT ;  /* 0x000000ff0200720c */ /* 0x000fe20003f05270 */
[----:B------:R-:W-:-:S12]  /*0200*/  IMAD.U32 R2, RZ, RZ, UR5 ;  /* 0x00000005ff027e24 */ /* 0x000fd8000f8e00ff */
[----:B------:R-:W-:Y:S05]  /*0210*/  @!P0 BRA `(.L_x_4) ;  /* 0xfffffffc00dc8947 */ /* 0x000fea000383ffff */
.L_x_3:
[C---:B------:R-:W-:Y:S01]  /*0220*/  VIADD R4, R2.reuse, 0x10 ;  /* 0x0000001002047836 */ /* 0x040fe20000000000 */
[----:B------:R-:W-:Y:S01]  /*0230*/  UMOV UR5, 0x50 ;  /* 0x0000005000057882 */ /* 0x000fe20000000000 */
[----:B------:R-:W-:Y:S01]  /*0240*/  SHF.L.U32 R3, R3, R2, RZ ;  /* 0x0000000203037219 */ /* 0x000fe200000006ff */
[----:B------:R-:W-:Y:S01]  /*0250*/  ULEA UR5, UR6, UR5, 0x18 ;  /* 0x0000000506057291 */ /* 0x000fe2000f8ec0ff */
[----:B------:R-:W-:Y:S01]  /*0260*/  IMAD.SHL.U32 R2, R2, 0x20, RZ ;  /* 0x0000002002027824 */ /* 0x000fe200078e00ff */
[----:B------:R-:W-:-:S04]  /*0270*/  SHF.L.U32 R4, R5, R4, RZ ;  /* 0x0000000405047219 */ /* 0x000fc800000006ff */
[----:B------:R-:W-:-:S05]  /*0280*/  LOP3.LUT R3, R4, R3, RZ, 0xfc, !PT ;  /* 0x0000000304037212 */ /* 0x000fca00078efcff */
[----:B------:R2:W-:Y:S04]  /*0290*/  ATOMS.OR RZ, [UR5], R3 ;  /* 0x00000003ffff798c */ /* 0x0005e8000b000005 */
[----:B------:R2:W-:Y:S01]  /*02a0*/  STS [UR4], R2 ;  /* 0x00000002ff007988 */ /* 0x0005e20008000804 */
[----:B------:R-:W-:Y:S05]  /*02b0*/  BRA `(.L_x_2) ;  /* 0x0000000000107947 */ /* 0x000fea0003800000 */
.L_x_1:
[----:B------:R-:W-:Y:S01]  /*02c0*/  IMAD.MOV.U32 R3, RZ, RZ, -0x1 ;  /* 0xffffffffff037424 */ /* 0x000fe200078e00ff */
[----:B------:R-:W-:-:S04]  /*02d0*/  MOV R2, 0x300 ;  /* 0x0000030000027802 */ /* 0x000fc80000000f00 */
[----:B------:R2:W-:Y:S03]  /*02e0*/  STS [UR4], R3 ;  /* 0x00000003ff007988 */ /* 0x0005e60008000804 */
[----:B-12---:R-:W-:Y:S05]  /*02f0*/  CALL.REL.NOINC `($__internal_1_$__cuda_sm10x_tcgen05_guardrail_trap_phase_invalid_during_alloc) ;  /* 0x0000002800047944 */ /* 0x006fea0003c00000 */
.L_x_2:
[----:B------:R-:W-:Y:S05]  /*0300*/  WARPSYNC.ALL ;  /* 0x0000000000007948 */ /* 0x000fea0003800000 */
[----:B------:R-:W-:Y:S01]  /*0310*/  NOP ;  /* 0x0000000000007918 */ /* 0x000fe20000000000 */
.L_x_0:
[----:B------:R-:W3:Y:S08]  /*0320*/  S2UR UR4, SR_CgaCtaId ;  /* 0x00000000000479c3 */ /* 0x000ef00000008800 */
[----:B------:R-:W-:Y:S01]  /*0330*/  BAR.SYNC.DEFER_BLOCKING 0x0 ;  /* 0x0000000000007b1d */ /* 0x000fe20000010000 */
[----:B------:R-:W-:-:S05]  /*0340*/  LOP3.LUT R68, R0, 0xff, RZ, 0xc0, !PT ;  /* 0x000000ff00447812 */ /* 0x000fca00078ec0ff */
[----:B------:R-:W-:Y:S02]  /*0350*/  UMOV UR8, 0x400 ;  /* 0x0000040000087882 */ /* 0x000fe40000000000 */
[----:B------:R-:W4:Y:S08]  /*0360*/  LDC R4, c[0x0][0x398] ;  /* 0x0000e600ff047b82 */ /* 0x000f300000000800 */
[----:B------:R-:W5:Y:S01]  /*0370*/  LDC R10, c[0x0][0x3a0] ;  /* 0x0000e800ff0a7b82 */ /* 0x000f620000000800 */
[----:B---3--:R-:W-:-:S07]  /*0380*/  ULEA UR8, UR4, UR8, 0x18 ;  /* 0x0000000804087291 */ /* 0x008fce000f8ec0ff */
[----:B------:R-:W3:Y:S02]  /*0390*/  S2UR UR19, SR_CTAID.Y ;  /* 0x00000000001379c3 */ /* 0x000ee40000002600 */
[----:B--2---:R-:W2:Y:S06]  /*03a0*/  LDS R3, [UR8] ;  /* 0x00000008ff037984 */ /* 0x004eac0008000800 */
[----:B------:R-:W-:Y:S06]  /*03b0*/  BAR.SYNC.DEFER_BLOCKING 0x0 ;  /* 0x0000000000007b1d */ /* 0x000fec0000010000 */
[----:B------:R-:W-:Y:S05]  /*03c0*/  @P2 BRA `(.L_x_5) ;  /* 0x0000000000182947 */ /* 0x000fea0003800000 */
[----:B------:R-:W-:Y:S01]  /*03d0*/  ELECT P0, URZ, PT ;  /* 0x0000000000ff782f */ /* 0x000fe20003800000 */
[----:B------:R-:W-:Y:S01]  /*03e0*/  IMAD.MOV.U32 R2, RZ, RZ, 0x1 ;  /* 0x00000001ff027424 */ /* 0x000fe200078e00ff */
[----:B------:R-:W-:Y:S01]  /*03f0*/  UMOV UR5, 0x40 ;  /* 0x0000004000057882 */ /* 0x000fe20000000000 */
[----:B------:R-:W-:Y:S01]  /*0400*/  UVIRTCOUNT.DEALLOC.SMPOOL 0x80 ;  /* 0x000000800000784c */ /* 0x000fe20000000000 */
[----:B------:R-:W-:-:S09]  /*0410*/  ULEA UR5, UR4, UR5, 0x18 ;  /* 0x0000000504057291 */ /* 0x000fd2000f8ec0ff */
[----:B------:R5:W-:Y:S03]  /*0420*/  @P0 STS.U8 [UR5], R2 ;  /* 0x00000002ff000988 */ /* 0x000be60008000005 */
.L_x_5:
[----:B------:R-:W5:Y:S01]  /*0430*/  S2UR UR4, SR_CTAID.Z ;  /* 0x00000000000479c3 */ /* 0x000f620000002700 */
[----:B------:R-:W4:Y:S01]  /*0440*/  LDCU UR5, c[0x0][0x370] ;  /* 0x00006e00ff0577ac */ /* 0x000f220008000800 */
[----:B------:R-:W-:Y:S01]  /*0450*/  ISETP.GE.U32.AND P0, PT, R68, 0x20, PT ;  /* 0x000000204400780c */ /* 0x000fe20003f06070 */
[----:B----4-:R-:W-:Y:S01]  /*0460*/  VIADD R4, R4, 0xffffffff ;  /* 0xffffffff04047836 */ /* 0x010fe20000000000 */
[C---:B------:R-:W-:Y:S01]  /*0470*/  ISETP.NE.U32.AND P3, PT, R68.reuse, RZ, PT ;  /* 0x000000ff4400720c */ /* 0x040fe20003f65070 */
[----:B------:R-:W5:Y:S01]  /*0480*/  LDCU UR6, c[0x0][0x374] ;  /* 0x00006e80ff0677ac */ /* 0x000f620008000800 */
[----:B------:R-:W-:Y:S01]  /*0490*/  LEA R11, R68, UR8, 0x2 ;  /* 0x00000008440b7c11 */ /* 0x000fe2000f8e10ff */
[----:B-----5:R-:W-:Y:S01]  /*04a0*/  VIADD R12, R10, 0xffffffff ;  /* 0xffffffff0a0c7836 */ /* 0x020fe20000000000 */
[----:B------:R-:W4:Y:S01]  /*04b0*/  S2UR UR7, SR_CTAID.X ;  /* 0x00000000000779c3 */ /* 0x000f220000002500 */
[----:B------:R-:W5:Y:S01]  /*04c0*/  LDCU.64 UR16, c[0x0][0x3c0] ;  /* 0x00007800ff1077ac */ /* 0x000f620008000a00 */
[----:B--2---:R-:W-:Y:S01]  /*04d0*/  R2UR UR24, R3 ;  /* 0x00000000031872ca */ /* 0x004fe200000e0000 */
[----:B------:R-:W-:Y:S04]  /*04e0*/  BSSY.RECONVERGENT B0, `(.L_x_6) ;  /* 0x0000011000007945 */ /* 0x000fe80003800200 */
[----:B------:R2:W-:Y:S01]  /*04f0*/  @!P0 STS [R11], RZ ;  /* 0x000000ff0b008388 */ /* 0x0005e20000000800 */
[----:B------:R-:W-:-:S03]  /*0500*/  NOP ;  /* 0x0000000000007918 */ /* 0x000fc60000000000 */
[----:B------:R2:W-:Y:S01]  /*0510*/  @!P3 STS [UR8+0x24], R4 ;  /* 0x00002404ff00b988 */ /* 0x0005e20008000808 */
[----:B---3--:R-:W-:-:S03]  /*0520*/  UIMAD UR4, UR4, UR6, UR19 ;  /* 0x00000006040472a4 */ /* 0x008fc6000f8e0213 */
[----:B------:R2:W-:Y:S01]  /*0530*/  @!P3 STS [UR8+0x20], R12 ;  /* 0x0000200cff00b988 */ /* 0x0005e20008000808 */
[----:B----4-:R-:W-:-:S04]  /*0540*/  UIMAD UR4, UR4, UR5, UR7 ;  /* 0x00000005040472a4 */ /* 0x010fc8000f8e0207 */
[----:B------:R-:W-:-:S04]  /*0550*/  UIMAD UR4, UR4, 0x180, URZ ;  /* 0x00000180040478a4 */ /* 0x000fc8000f8e02ff */
[----:B-----5:R-:W-:-:S04]  /*0560*/  UIADD3 UR20, UP0, UPT, UR4, UR16, URZ ;  /* 0x0000001004147290 */ /* 0x020fc8000ff1e0ff */
[----:B------:R-:W-:Y:S01]  /*0570*/  ULEA.HI.X.SX32 UR21, UR4, UR17, 0x1, UP0 ;  /* 0x0000001104157291 */ /* 0x000fe200080f0eff */
[----:B--2---:R-:W-:Y:S11]  /*0580*/  @P3 BRA `(.L_x_7) ;  /* 0x0000000000183947 */ /* 0x004ff60003800000 */
[----:B------:R-:W2:Y:S01]  /*0590*/  LDS R2, [UR8+0x8] ;  /* 0x00000808ff027984 */ /* 0x000ea20008000800 */
[----:B------:R-:W3:Y:S01]  /*05a0*/  LDC.64 R6, c[0x0][0x380] ;  /* 0x0000e000ff067b82 */ /* 0x000ee20000000a00 */
[----:B------:R-:W-:Y:S02]  /*05b0*/  IMAD.MOV.U32 R3, RZ, RZ, 0x70 ;  /* 0x00000070ff037424 */ /* 0x000fe400078e00ff */
[----:B---3--:R3:W-:Y:S03]  /*05c0*/  STS.64 [UR8], R6 ;  /* 0x00000006ff007988 */ /* 0x0087e60008000a08 */
[----:B--2---:R-:W-:-:S05]  /*05d0*/  LOP3.LUT R2, R2, 0x10, R3, 0xd8, !PT ;  /* 0x0000001002027812 */ /* 0x004fca00078ed803 */
[----:B------:R3:W-:Y:S02]  /*05e0*/  STS [UR8+0x8], R2 ;  /* 0x00000802ff007988 */ /* 0x0007e40008000808 */
.L_x_7:
[----:B------:R-:W-:Y:S05]  /*05f0*/  BSYNC.RECONVERGENT B0 ;  /* 0x0000000000007941 */ /* 0x000fea0003800200 */
.L_x_6:
[----:B------:R-:W-:Y:S04]  /*0600*/  BSSY.RECONVERGENT B0, `(.L_x_8) ;  /* 0x000000a000007945 */ /* 0x000fe80003800200 */
[----:B------:R-:W-:Y:S05]  /*0610*/  @P3 BRA `(.L_x_9) ;  /* 0x0000000000203947 */ /* 0x000fea0003800000 */
[----:B---3--:R-:W2:Y:S01]  /*0620*/  LDS R2, [UR8+0x34] ;  /* 0x00003408ff027984 */ /* 0x008ea20008000800 */
[----:B------:R-:W-:Y:S02]  /*0630*/  IMAD.MOV.U32 R3, RZ, RZ, 0x1f000000 ;  /* 0x1f000000ff037424 */ /* 0x000fe400078e00ff */
[----:B------:R-:W-:Y:S01]  /*0640*/  @!P3 IMAD.MOV.U32 R5, RZ, RZ, 0x7f ;  /* 0x0000007fff05b424 */ /* 0x000fe200078e00ff */
[----:B------:R-:W3:Y:S02]  /*0650*/  @!P3 LDS R6, [UR8+0x38] ;  /* 0x00003808ff06b984 */ /* 0x000ee40008000800 */
[----:B--2---:R-:W-:Y:S02]  /*0660*/  LOP3.LUT R2, R2, 0xff000000, R3, 0xb8, !PT ;  /* 0xff00000002027812 */ /* 0x004fe400078eb803 */
[----:B---3--:R-:W-:-:S03]  /*0670*/  @!P3 LOP3.LUT R3, R6, 0xff, R5, 0xb8, !PT ;  /* 0x000000ff0603b812 */ /* 0x008fc600078eb805 */
[----:B------:R2:W-:Y:S04]  /*0680*/  STS [UR8+0x34], R2 ;  /* 0x00003402ff007988 */ /* 0x0005e80008000808 */
[----:B------:R2:W-:Y:S02]  /*0690*/  @!P3 STS [UR8+0x38], R3 ;  /* 0x00003803ff00b988 */ /* 0x0005e40008000808 */
.L_x_9:
[----:B------:R-:W-:Y:S05]  /*06a0*/  BSYNC.RECONVERGENT B0 ;  /* 0x0000000000007941 */ /* 0x000fea0003800200 */
.L_x_8:
[----:B------:R-:W-:Y:S04]  /*06b0*/  BSSY.RECONVERGENT B0, `(.L_x_10) ;  /* 0x000000e000007945 */ /* 0x000fe80003800200 */
[----:B------:R-:W-:Y:S05]  /*06c0*/  @P3 BRA `(.L_x_11) ;  /* 0x0000000000303947 */ /* 0x000fea0003800000 */
[----:B--2---:R-:W2:Y:S01]  /*06d0*/  LDS R3, [UR8+0x34] ;  /* 0x00003408ff037984 */ /* 0x004ea20008000800 */
[----:B------:R-:W4:Y:S03]  /*06e0*/  LDC.64 R8, c[0x0][0x3a8] ;  /* 0x0000ea00ff087b82 */ /* 0x000f260000000a00 */
[----:B---3--:R-:W3:Y:S01]  /*06f0*/  LDS R2, [UR8+0x1c] ;  /* 0x00001c08ff027984 */ /* 0x008ee20008000800 */
[C---:B----4-:R-:W-:Y:S01]  /*0700*/  SHF.L.U64.HI R6, R8.reuse, 0x1, R9 ;  /* 0x0000000108067819 */ /* 0x050fe20000010209 */
[----:B------:R-:W-:-:S03]  /*0710*/  IMAD.SHL.U32 R5, R8, 0x2, RZ ;  /* 0x0000000208057824 */ /* 0x000fc600078e00ff */
[--C-:B------:R-:W-:Y:S02]  /*0720*/  SHF.R.U32.HI R7, RZ, 0x4, R6.reuse ;  /* 0x00000004ff077819 */ /* 0x100fe40000011606 */
[----:B------:R-:W-:-:S05]  /*0730*/  SHF.R.U64 R5, R5, 0x4, R6 ;  /* 0x0000000405057819 */ /* 0x000fca0000001206 */
[----:B------:R4:W-:Y:S01]  /*0740*/  STS [UR8+0xc], R5 ;  /* 0x00000c05ff007988 */ /* 0x0009e20008000808 */
[----:B--2---:R-:W-:Y:S02]  /*0750*/  LOP3.LUT R3, R3, 0x7, RZ, 0xb8, !PT ;  /* 0x0000000703037812 */ /* 0x004fe400078eb8ff */
[----:B---3--:R-:W-:-:S03]  /*0760*/  LOP3.LUT R2, R2, 0xf, R7, 0xb8, !PT ;  /* 0x0000000f02027812 */ /* 0x008fc600078eb807 */
[----:B------:R4:W-:Y:S04]  /*0770*/  STS [UR8+0x34], R3 ;  /* 0x00003403ff007988 */ /* 0x0009e80008000808 */
[----:B------:R4:W-:Y:S02]  /*0780*/  STS [UR8+0x1c], R2 ;  /* 0x00001c02ff007988 */ /* 0x0009e40008000808 */
.L_x_11:
[----:B------:R-:W-:Y:S05]  /*0790*/  BSYNC.RECONVERGENT B0 ;  /* 0x0000000000007941 */ /* 0x000fea0003800200 */
.L_x_10:
[----:B------:R-:W-:Y:S04]  /*07a0*/  BSSY.RECONVERGENT B1, `(.L_x_12) ;  /* 0x000001a000017945 */ /* 0x000fe80003800200 */
[----:B------:R-:W-:Y:S04]  /*07b0*/  BSSY.RELIABLE B0, `(.L_x_13) ;  /* 0x0000015000007945 */ /* 0x000fe80003800100 */
[----:B------:R-:W-:Y:S05]  /*07c0*/  @P3 BRA `(.L_x_14) ;  /* 0x0000000000203947 */ /* 0x000fea0003800000 */
[----:B--234-:R-:W2:Y:S02]  /*07d0*/  LDS R2, [UR8+0x34] ;  /* 0x00003408ff027984 */ /* 0x01cea40008000800 */
[----:B--2---:R-:W-:-:S05]  /*07e0*/  LOP3.LUT R2, R2, 0x38, RZ, 0xb8, !PT ;  /* 0x0000003802027812 */ /* 0x004fca00078eb8ff */
[----:B------:R2:W-:Y:S01]  /*07f0*/  STS [UR8+0x34], R2 ;  /* 0x00003402ff007988 */ /* 0x0005e20008000808 */
[----:B------:R-:W-:Y:S05]  /*0800*/  @P3 BRA `(.L_x_15) ;  /* 0x0000000000203947 */ /* 0x000fea0003800000 */
[----:B--2---:R-:W2:Y:S01]  /*0810*/  LDS R2, [UR8+0x8] ;  /* 0x00000808ff027984 */ /* 0x004ea20008000800 */
[----:B------:R-:W-:-:S05]  /*0820*/  IMAD.MOV.U32 R3, RZ, RZ, 0x780 ;  /* 0x00000780ff037424 */ /* 0x000fca00078e00ff */
[----:B--2---:R-:W-:-:S05]  /*0830*/  LOP3.LUT R2, R2, 0x300, R3, 0xd8, !PT ;  /* 0x0000030002027812 */ /* 0x004fca00078ed803 */
[----:B------:R5:W-:Y:S02]  /*0840*/  STS [UR8+0x8], R2 ;  /* 0x00000802ff007988 */ /* 0x000be40008000808 */
.L_x_14:
[----:B------:R-:W-:Y:S05]  /*0850*/  @P3 BRA `(.L_x_16) ;  /* 0x0000000000283947 */ /* 0x000fea0003800000 */
[----:B--2345:R-:W2:Y:S02]  /*0860*/  LDS R2, [UR8+0x8] ;  /* 0x00000808ff027984 */ /* 0x03cea40008000800 */
[----:B--2---:R-:W-:-:S05]  /*0870*/  LOP3.LUT R2, R2, 0x1800, RZ, 0xb8, !PT ;  /* 0x0000180002027812 */ /* 0x004fca00078eb8ff */
[----:B------:R3:W-:Y:S02]  /*0880*/  STS [UR8+0x8], R2 ;  /* 0x00000802ff007988 */ /* 0x0007e40008000808 */
.L_x_15:
[----:B------:R-:W-:Y:S05]  /*0890*/  @P3 BREAK.RELIABLE B0 ;  /* 0x0000000000003942 */ /* 0x000fea0003800100 */
[----:B------:R-:W-:Y:S05]  /*08a0*/  @P3 BRA `(.L_x_17) ;  /* 0x0000000000243947 */ /* 0x000fea0003800000 */
[----:B------:R-:W4:Y:S01]  /*08b0*/  LDS R3, [UR8+0x8] ;  /* 0x00000808ff037984 */ /* 0x000f220008000800 */
[----:B--23--:R-:W-:-:S05]  /*08c0*/  IMAD.MOV.U32 R2, RZ, RZ, 0x6000 ;  /* 0x00006000ff027424 */ /* 0x00cfca00078e00ff */
[----:B----4-:R-:W-:-:S04]  /*08d0*/  LOP3.LUT R2, R3, 0x4000, R2, 0xd8, !PT ;  /* 0x0000400003027812 */ /* 0x010fc800078ed802 */
[----:B------:R-:W-:-:S05]  /*08e0*/  LOP3.LUT R2, R2, 0x400000, RZ, 0xb8, !PT ;  /* 0x0040000002027812 */ /* 0x000fca00078eb8ff */
[----:B------:R2:W-:Y:S02]  /*08f0*/  STS [UR8+0x8], R2 ;  /* 0x00000802ff007988 */ /* 0x0005e40008000808 */
.L_x_16:
[----:B------:R-:W-:Y:S05]  /*0900*/  BSYNC.RELIABLE B0 ;  /* 0x0000000000007941 */ /* 0x000fea0003800100 */
.L_x_13:
[----:B--2345:R-:W2:Y:S02]  /*0910*/  @!P3 LDS R2, [UR8+0x8] ;  /* 0x00000808ff02b984 */ /* 0x03cea40008000800 */
[----:B--2---:R-:W-:-:S05]  /*0920*/  @!P3 LOP3.LUT R2, R2, 0x8000, RZ, 0xb8, !PT ;  /* 0x000080000202b812 */ /* 0x004fca00078eb8ff */
[----:B------:R4:W-:Y:S02]  /*0930*/  @!P3 STS [UR8+0x8], R2 ;  /* 0x00000802ff00b988 */ /* 0x0009e40008000808 */
.L_x_17:
[----:B------:R-:W-:Y:S05]  /*0940*/  BSYNC.RECONVERGENT B1 ;  /* 0x0000000000017941 */ /* 0x000fea0003800200 */
.L_x_12:
[----:B------:R-:W-:Y:S05]  /*0950*/  WARPSYNC.ALL ;  /* 0x0000000000007948 */ /* 0x000fea0003800000 */
[----:B------:R-:W-:Y:S01]  /*0960*/  NOP ;  /* 0x0000000000007918 */ /* 0x000fe20000000000 */
[----:B------:R-:W5:Y:S02]  /*0970*/  LDC R5, c[0x0][0x39c] ;  /* 0x0000e700ff057b82 */ /* 0x000f640000000800 */
[----:B-----5:R-:W-:Y:S01]  /*0980*/  VIADD R5, R5, 0xffffffff ;  /* 0xffffffff05057836 */ /* 0x020fe20000000000 */
[----:B------:R-:W-:Y:S06]  /*0990*/  @P0 BRA `(.L_x_18) ;  /* 0x0000000000300947 */ /* 0x000fec0003800000 */
[----:B--234-:R-:W2:Y:S01]  /*09a0*/  S2R R2, SR_LANEID ;  /* 0x0000000000027919 */ /* 0x01cea20000000000 */
[----:B------:R-:W-:Y:S05]  /*09b0*/  WARPSYNC.ALL ;  /* 0x0000000000007948 */ /* 0x000fea0003800000 */
[----:B------:R-:W-:Y:S01]  /*09c0*/  NOP ;  /* 0x0000000000007918 */ /* 0x000fe20000000000 */
[----:B--2---:R-:W-:-:S05]  /*09d0*/  IMAD.SHL.U32 R6, R2, 0x4, RZ ;  /* 0x0000000402067824 */ /* 0x004fca00078e00ff */
[----:B------:R-:W2:Y:S01]  /*09e0*/  LDS R7, [R6+UR8] ;  /* 0x0000000806077984 */ /* 0x000ea20008000800 */
[----:B------:R-:W-:-:S05]  /*09f0*/  IADD3 R2, P1, PT, R6, UR20, RZ ;  /* 0x0000001406027c10 */ /* 0x000fca000ff3e0ff */
[----:B------:R-:W-:-:S05]  /*0a00*/  IMAD.X R3, RZ, RZ, UR21, P1 ;  /* 0x00000015ff037e24 */ /* 0x000fca00088e06ff */
[----:B--2---:R5:W2:Y:S01]  /*0a10*/  ATOMG.E.EXCH.STRONG.GPU PT, RZ, [R2], R7 ;  /* 0x0000000702ff73a8 */ /* 0x004aa200041ee100 */
[----:B------:R-:W-:-:S04]  /*0a20*/  DEPBAR {5,4,3,2,1,0} ;  /* 0x0000003f0000791a */ /* 0x000fc80000000000 */
[----:B------:R-:W3:Y:S02]  /*0a30*/  CCTL.E.C.LDCU.IV.DEEP [UR20] ;  /* 0x0000000014007540 */ /* 0x000ee40009c08000 */
[----:B---3--:R5:W-:Y:S01]  /*0a40*/  UTMACCTL.IV [UR20] ;  /* 0x00000000140079b9 */ /* 0x008be20008000000 */
[----:B------:R-:W-:Y:S01]  /*0a50*/  NOP ;  /* 0x0000000000007918 */ /* 0x000fe20000000000 */
.L_x_18:
[----:B------:R-:W-:Y:S05]  /*0a60*/  @P0 BRA `(.L_x_19) ;  /* 0x00000000000c0947 */ /* 0x000fea0003800000 */
[----:B------:R0:W-:Y:S01]  /*0a70*/  UTMACMDFLUSH ;  /* 0x00000000000079b7 */ /* 0x0001e20000000000 */
[----:B------:R-:W-:Y:S05]  /*0a80*/  @P0 BRA `(.L_x_19) ;  /* 0x0000000000040947 */ /* 0x000fea0003800000 */
[----:B------:R-:W-:-:S04]  /*0a90*/  DEPBAR.LE SB0, 0x0 ;  /* 0x000080000000791a */ /* 0x000fc80000000000 */
.L_x_19:
[----:B------:R-:W-:Y:S05]  /*0aa0*/  WARPSYNC.ALL ;  /* 0x0000000000007948 */ /* 0x000fea0003800000 */
[----:B------:R-:W-:Y:S01]  /*0ab0*/  NOP ;  /* 0x0000000000007918 */ /* 0x000fe20000000000 */
[----:B--2---:R-:W-:Y:S06]  /*0ac0*/  BAR.SYNC.DEFER_BLOCKING 0x0 ;  /* 0x0000000000007b1d */ /* 0x004fec0000010000 */
[----:B------:R-:W-:Y:S02]  /*0ad0*/  BSSY.RECONVERGENT B1, `(.L_x_20) ;  /* 0x000000b000017945 */ /* 0x000fe40003800200 */
[----:B------:R-:W-:Y:S06]  /*0ae0*/  BAR.SYNC.DEFER_BLOCKING 0x0 ;  /* 0x0000000000007b1d */ /* 0x000fec0000010000 */
[----:B------:R2:W-:Y:S01]  /*0af0*/  @!P0 STS [R11], RZ ;  /* 0x000000ff0b008388 */ /* 0x0005e20000000800 */
[----:B------:R-:W-:Y:S01]  /*0b00*/  NOP ;  /* 0x0000000000007918 */ /* 0x000fe20000000000 */
[----:B------:R-:W-:Y:S05]  /*0b10*/  @P3 BRA `(.L_x_21) ;  /* 0x0000000000183947 */ /* 0x000fea0003800000 */
[----:B---345:R-:W3:Y:S01]  /*0b20*/  LDS R2, [UR8+0x8] ;  /* 0x00000808ff027984 */ /* 0x038ee20008000800 */
[----:B------:R-:W4:Y:S01]  /*0b30*/  LDC.64 R6, c[0x0][0x388] ;  /* 0x0000e200ff067b82 */ /* 0x000f220000000a00 */
[----:B------:R-:W-:Y:S02]  /*0b40*/  IMAD.MOV.U32 R3, RZ, RZ, 0x70 ;  /* 0x00000070ff037424 */ /* 0x000fe400078e00ff */
[----:B----4-:R4:W-:Y:S03]  /*0b50*/  STS.64 [UR8], R6 ;  /* 0x00000006ff007988 */ /* 0x0109e60008000a08 */
[----:B---3--:R-:W-:-:S05]  /*0b60*/  LOP3.LUT R2, R2, 0x10, R3, 0xd8, !PT ;  /* 0x0000001002027812 */ /* 0x008fca00078ed803 */
[----:B------:R4:W-:Y:S02]  /*0b70*/  STS [UR8+0x8], R2 ;  /* 0x00000802ff007988 */ /* 0x0009e40008000808 */
.L_x_21:
[----:B-----5:R-:W-:Y:S05]  /*0b80*/  BSYNC.RECONVERGENT B1 ;  /* 0x0000000000017941 */ /* 0x020fea0003800200 */
.L_x_20:
[----:B------:R-:W-:Y:S04]  /*0b90*/  BSSY.RECONVERGENT B1, `(.L_x_22) ;  /* 0x000000a000017945 */ /* 0x000fe80003800200 */
[----:B------:R-:W-:Y:S05]  /*0ba0*/  @P3 BRA `(.L_x_23) ;  /* 0x0000000000203947 */ /* 0x000fea0003800000 */
[----:B---34-:R-:W3:Y:S01]  /*0bb0*/  LDS R2, [UR8+0x34] ;  /* 0x00003408ff027984 */ /* 0x018ee20008000800 */
[----:B------:R-:W-:Y:S02]  /*0bc0*/  IMAD.MOV.U32 R3, RZ, RZ, 0x3f000000 ;  /* 0x3f000000ff037424 */ /* 0x000fe400078e00ff */
[----:B------:R-:W-:Y:S01]  /*0bd0*/  @!P3 IMAD.MOV.U32 R6, RZ, RZ, 0x1f ;  /* 0x0000001fff06b424 */ /* 0x000fe200078e00ff */
[----:B------:R-:W4:Y:S02]  /*0be0*/  @!P3 LDS R7, [UR8+0x38] ;  /* 0x00003808ff07b984 */ /* 0x000f240008000800 */
[----:B---3--:R-:W-:Y:S02]  /*0bf0*/  LOP3.LUT R2, R2, 0xff000000, R3, 0xb8, !PT ;  /* 0xff00000002027812 */ /* 0x008fe400078eb803 */
[----:B----4-:R-:W-:-:S03]  /*0c00*/  @!P3 LOP3.LUT R3, R7, 0xff, R6, 0xb8, !PT ;  /* 0x000000ff0703b812 */ /* 0x010fc600078eb806 */
[----:B------:R5:W-:Y:S04]  /*0c10*/  STS [UR8+0x34], R2 ;  /* 0x00003402ff007988 */ /* 0x000be80008000808 */
[----:B------:R5:W-:Y:S02]  /*0c20*/  @!P3 STS [UR8+0x38], R3 ;  /* 0x00003803ff00b988 */ /* 0x000be40008000808 */
.L_x_23:
[----:B------:R-:W-:Y:S05]  /*0c30*/  BSYNC.RECONVERGENT B1 ;  /* 0x0000000000017941 */ /* 0x000fea0003800200 */
.L_x_22:
[----:B------:R-:W-:Y:S04]  /*0c40*/  BSSY.RECONVERGENT B1, `(.L_x_24) ;  /* 0x0000004000017945 */ /* 0x000fe80003800200 */
[----:B------:R-:W-:Y:S05]  /*0c50*/  @P3 BRA `(.L_x_25) ;  /* 0x0000000000083947 */ /* 0x000fea0003800000 */
[----:B------:R2:W-:Y:S04]  /*0c60*/  STS [UR8+0x24], R12 ;  /* 0x0000240cff007988 */ /* 0x0005e80008000808 */
[----:B------:R2:W-:Y:S02]  /*0c70*/  STS [UR8+0x20], R5 ;  /* 0x00002005ff007988 */ /* 0x0005e40008000808 */
.L_x_25:
[----:B------:R-:W-:Y:S05]  /*0c80*/  BSYNC.RECONVERGENT B1 ;  /* 0x0000000000017941 */ /* 0x000fea0003800200 */
.L_x_24:
[----:B------:R-:W-:Y:S04]  /*0c90*/  BSSY.RECONVERGENT B1, `(.L_x_26) ;  /* 0x000000e000017945 */ /* 0x000fe80003800200 */
[----:B------:R-:W-:Y:S05]  /*0ca0*/  @P3 BRA `(.L_x_27) ;  /* 0x0000000000303947 */ /* 0x000fea0003800000 */
[----:B-----5:R-:W5:Y:S01]  /*0cb0*/  LDS R3, [UR8+0x34] ;  /* 0x00003408ff037984 */ /* 0x020f620008000800 */
[----:B----4-:R-:W4:Y:S03]  /*0cc0*/  LDC.64 R6, c[0x0][0x3b0] ;  /* 0x0000ec00ff067b82 */ /* 0x010f260000000a00 */
[----:B---3--:R-:W3:Y:S01]  /*0cd0*/  LDS R2, [UR8+0x1c] ;  /* 0x00001c08ff027984 */ /* 0x008ee20008000800 */
[C---:B----4-:R-:W-:Y:S01]  /*0ce0*/  SHF.L.U64.HI R7, R6.reuse, 0x1, R7 ;  /* 0x0000000106077819 */ /* 0x050fe20000010207 */
[----:B------:R-:W-:-:S03]  /*0cf0*/  IMAD.SHL.U32 R6, R6, 0x2, RZ ;  /* 0x0000000206067824 */ /* 0x000fc600078e00ff */
[--C-:B------:R-:W-:Y:S02]  /*0d00*/  SHF.R.U32.HI R9, RZ, 0x4, R7.reuse ;  /* 0x00000004ff097819 */ /* 0x100fe40000011607 */
[----:B------:R-:W-:-:S05]  /*0d10*/  SHF.R.U64 R6, R6, 0x4, R7 ;  /* 0x0000000406067819 */ /* 0x000fca0000001207 */
[----:B------:R4:W-:Y:S01]  /*0d20*/  STS [UR8+0xc], R6 ;  /* 0x00000c06ff007988 */ /* 0x0009e20008000808 */
[----:B-----5:R-:W-:Y:S02]  /*0d30*/  LOP3.LUT R3, R3, 0x7, RZ, 0xb8, !PT ;  /* 0x0000000703037812 */ /* 0x020fe400078eb8ff */
[----:B---3--:R-:W-:-:S03]  /*0d40*/  LOP3.LUT R2, R2, 0xf, R9, 0xb8, !PT ;  /* 0x0000000f02027812 */ /* 0x008fc600078eb809 */
[----:B------:R4:W-:Y:S04]  /*0d50*/  STS [UR8+0x34], R3 ;  /* 0x00003403ff007988 */ /* 0x0009e80008000808 */
[----:B------:R4:W-:Y:S02]  /*0d60*/  STS [UR8+0x1c], R2 ;  /* 0x00001c02ff007988 */ /* 0x0009e40008000808 */
.L_x_27:
[----:B------:R-:W-:Y:S05]  /*0d70*/  BSYNC.RECONVERGENT B1 ;  /* 0x0000000000017941 */ /* 0x000fea0003800200 */
.L_x_26:
[----:B------:R-:W-:Y:S04]  /*0d80*/  BSSY.RECONVERGENT B2, `(.L_x_28) ;  /* 0x000001a000027945 */ /* 0x000fe80003800200 */
[----:B------:R-:W-:Y:S04]  /*0d90*/  BSSY.RELIABLE B1, `(.L_x_29) ;  /* 0x0000015000017945 */ /* 0x000fe80003800100 */
[----:B------:R-:W-:Y:S05]  /*0da0*/  @P3 BRA `(.L_x_30) ;  /* 0x0000000000203947 */ /* 0x000fea0003800000 */
[----:B---345:R-:W3:Y:S02]  /*0db0*/  LDS R2, [UR8+0x34] ;  /* 0x00003408ff027984 */ /* 0x038ee40008000800 */
[----:B---3--:R-:W-:-:S05]  /*0dc0*/  LOP3.LUT R2, R2, 0x38, RZ, 0xb8, !PT ;  /* 0x0000003802027812 */ /* 0x008fca00078eb8ff */
[----:B------:R3:W-:Y:S01]  /*0dd0*/  STS [UR8+0x34], R2 ;  /* 0x00003402ff007988 */ /* 0x0007e20008000808 */
[----:B------:R-:W-:Y:S05]  /*0de0*/  @P3 BRA `(.L_x_31) ;  /* 0x0000000000203947 */ /* 0x000fea0003800000 */
[----:B---3--:R-:W3:Y:S01]  /*0df0*/  LDS R2, [UR8+0x8] ;  /* 0x00000808ff027984 */ /* 0x008ee20008000800 */
[----:B------:R-:W-:-:S05]  /*0e00*/  IMAD.MOV.U32 R3, RZ, RZ, 0x780 ;  /* 0x00000780ff037424 */ /* 0x000fca00078e00ff */
[----:B---3--:R-:W-:-:S05]  /*0e10*/  LOP3.LUT R2, R2, 0x300, R3, 0xd8, !PT ;  /* 0x0000030002027812 */ /* 0x008fca00078ed803 */
[----:B------:R3:W-:Y:S02]  /*0e20*/  STS [UR8+0x8], R2 ;  /* 0x00000802ff007988 */ /* 0x0007e40008000808 */
.L_x_30:
[----:B------:R-:W-:Y:S05]  /*0e30*/  @P3 BRA `(.L_x_32) ;  /* 0x0000000000283947 */ /* 0x000fea0003800000 */
[----:B---345:R-:W3:Y:S02]  /*0e40*/  LDS R2, [UR8+0x8] ;  /* 0x00000808ff027984 */ /* 0x038ee40008000800 */
[----:B---3--:R-:W-:-:S05]  /*0e50*/  LOP3.LUT R2, R2, 0x1800, RZ, 0xb8, !PT ;  /* 0x0000180002027812 */ /* 0x008fca00078eb8ff */
[----:B------:R4:W-:Y:S02]  /*0e60*/  STS [UR8+0x8], R2 ;  /* 0x00000802ff007988 */ /* 0x0009e40008000808 */
.L_x_31:
[----:B------:R-:W-:Y:S05]  /*0e70*/  @P3 BREAK.RELIABLE B1 ;  /* 0x0000000000013942 */ /* 0x000fea0003800100 */
[----:B------:R-:W-:Y:S05]  /*0e80*/  @P3 BRA `(.L_x_33) ;  /* 0x0000000000243947 */ /* 0x000fea0003800000 */
[----:B---34-:R-:W3:Y:S01]  /*0e90*/  LDS R2, [UR8+0x8] ;  /* 0x00000808ff027984 */ /* 0x018ee20008000800 */
[----:B------:R-:W-:-:S05]  /*0ea0*/  IMAD.MOV.U32 R3, RZ, RZ, 0x6000 ;  /* 0x00006000ff037424 */ /* 0x000fca00078e00ff */
[----:B---3--:R-:W-:-:S04]  /*0eb0*/  LOP3.LUT R2, R2, 0x6000, R3, 0xd8, !PT ;  /* 0x0000600002027812 */ /* 0x008fc800078ed803 */
[----:B------:R-:W-:-:S05]  /*0ec0*/  LOP3.LUT R2, R2, 0x400000, RZ, 0xb8, !PT ;  /* 0x0040000002027812 */ /* 0x000fca00078eb8ff */
[----:B------:R3:W-:Y:S02]  /*0ed0*/  STS [UR8+0x8], R2 ;  /* 0x00000802ff007988 */ /* 0x0007e40008000808 */
.L_x_32:
[----:B------:R-:W-:Y:S05]  /*0ee0*/  BSYNC.RELIABLE B1 ;  /* 0x0000000000017941 */ /* 0x000fea0003800100 */
.L_x_29:
[----:B---345:R-:W3:Y:S02]  /*0ef0*/  @!P3 LDS R2, [UR8+0x8] ;  /* 0x00000808ff02b984 */ /* 0x038ee40008000800 */
[----:B---3--:R-:W-:-:S05]  /*0f00*/  @!P3 LOP3.LUT R2, R2, 0x8000, RZ, 0xb8, !PT ;  /* 0x000080000202b812 */ /* 0x008fca00078eb8ff */
[----:B------:R5:W-:Y:S02]  /*0f10*/  @!P3 STS [UR8+0x8], R2 ;  /* 0x00000802ff00b988 */ /* 0x000be40008000808 */
.L_x_33:
[----:B------:R-:W-:Y:S05]  /*0f20*/  BSYNC.RECONVERGENT B2 ;  /* 0x0000000000027941 */ /* 0x000fea0003800200 */
.L_x_28:
[----:B------:R-:W-:Y:S05]  /*0f30*/  WARPSYNC.ALL ;  /* 0x0000000000007948 */ /* 0x000fea0003800000 */
[----:B------:R-:W-:Y:S01]  /*0f40*/  NOP ;  /* 0x0000000000007918 */ /* 0x000fe20000000000 */
[----:B------:R-:W-:-:S04]  /*0f50*/  UIADD3 UR5, UPT, UPT, UR4, 0x80, URZ ;  /* 0x0000008004057890 */ /* 0x000fc8000fffe0ff */
[----:B------:R-:W-:-:S04]  /*0f60*/  UIADD3 UR22, UP0, UPT, UR5, UR16, URZ ;  /* 0x0000001005167290 */ /* 0x000fc8000ff1e0ff */
[----:B------:R-:W-:Y:S01]  /*0f70*/  ULEA.HI.X.SX32 UR23, UR5, UR17, 0x1, UP0 ;  /* 0x0000001105177291 */ /* 0x000fe200080f0eff */
[----:B------:R-:W-:Y:S11]  /*0f80*/  @P0 BRA `(.L_x_34) ;  /* 0x0000000000300947 */ /* 0x000ff60003800000 */
[----:B---345:R-:W3:Y:S01]  /*0f90*/  S2R R2, SR_LANEID ;  /* 0x0000000000027919 */ /* 0x038ee20000000000 */
[----:B------:R-:W-:Y:S05]  /*0fa0*/  WARPSYNC.ALL ;  /* 0x0000000000007948 */ /* 0x000fea0003800000 */
[----:B------:R-:W-:Y:S01]  /*0fb0*/  NOP ;  /* 0x0000000000007918 */ /* 0x000fe20000000000 */
[----:B---3--:R-:W-:-:S05]  /*0fc0*/  IMAD.SHL.U32 R6, R2, 0x4, RZ ;  /* 0x0000000402067824 */ /* 0x008fca00078e00ff */
[----:B------:R-:W3:Y:S01]  /*0fd0*/  LDS R7, [R6+UR8] ;  /* 0x0000000806077984 */ /* 0x000ee20008000800 */
[----:B------:R-:W-:-:S05]  /*0fe0*/  IADD3 R2, P1, PT, R6, UR22, RZ ;  /* 0x0000001606027c10 */ /* 0x000fca000ff3e0ff */
[----:B------:R-:W-:-:S05]  /*0ff0*/  IMAD.X R3, RZ, RZ, UR23, P1 ;  /* 0x00000017ff037e24 */ /* 0x000fca00088e06ff */
[----:B---3--:R3:W4:Y:S01]  /*1000*/  ATOMG.E.EXCH.STRONG.GPU PT, RZ, [R2], R7 ;  /* 0x0000000702ff73a8 */ /* 0x00872200041ee100 */
[----:B------:R-:W-:-:S04]  /*1010*/  DEPBAR {5,4,3,2,1,0} ;  /* 0x0000003f0000791a */ /* 0x000fc80000000000 */
[----:B------:R-:W5:Y:S02]  /*1020*/  CCTL.E.C.LDCU.IV.DEEP [UR22] ;  /* 0x0000000016007540 */ /* 0x000f640009c08000 */
[----:B-----5:R3:W-:Y:S01]  /*1030*/  UTMACCTL.IV [UR22] ;  /* 0x00000000160079b9 */ /* 0x0207e20008000000 */
[----:B------:R-:W-:Y:S01]  /*1040*/  NOP ;  /* 0x0000000000007918 */ /* 0x000fe20000000000 */
.L_x_34:
[----:B------:R-:W-:Y:S05]  /*1050*/  @P0 BRA `(.L_x_35) ;  /* 0x00000000000c0947 */ /* 0x000fea0003800000 */
[----:B------:R0:W-:Y:S01]  /*1060*/  UTMACMDFLUSH ;  /* 0x00000000000079b7 */ /* 0x0001e20000000000 */
[----:B------:R-:W-:Y:S05]  /*1070*/  @P0 BRA `(.L_x_35) ;  /* 0x0000000000040947 */ /* 0x000fea0003800000 */
[----:B------:R-:W-:-:S04]  /*1080*/  DEPBAR.LE SB0, 0x0 ;  /* 0x000080000000791a */ /* 0x000fc80000000000 */
.L_x_35:
[----:B------:R-:W-:Y:S05]  /*1090*/  WARPSYNC.ALL ;  /* 0x0000000000007948 */ /* 0x000fea0003800000 */
[----:B------:R-:W-:Y:S01]  /*10a0*/  NOP ;  /* 0x0000000000007918 */ /* 0x000fe20000000000 */
[----:B----4-:R-:W-:Y:S06]  /*10b0*/  BAR.SYNC.DEFER_BLOCKING 0x0 ;  /* 0x0000000000007b1d */ /* 0x010fec0000010000 */
[----:B------:R-:W-:Y:S02]  /*10c0*/  BSSY.RECONVERGENT B2, `(.L_x_36) ;  /* 0x000000b000027945 */ /* 0x000fe40003800200 */
[----:B------:R-:W-:Y:S06]  /*10d0*/  BAR.SYNC.DEFER_BLOCKING 0x0 ;  /* 0x0000000000007b1d */ /* 0x000fec0000010000 */
[----:B------:R4:W-:Y:S01]  /*10e0*/  @!P0 STS [R11], RZ ;  /* 0x000000ff0b008388 */ /* 0x0009e20000000800 */
[----:B------:R-:W-:Y:S01]  /*10f0*/  NOP ;  /* 0x0000000000007918 */ /* 0x000fe20000000000 */
[----:B------:R-:W-:Y:S05]  /*1100*/  @P3 BRA `(.L_x_37) ;  /* 0x0000000000183947 */ /* 0x000fea0003800000 */
[----:B---3-5:R-:W3:Y:S01]  /*1110*/  LDS R2, [UR8+0x8] ;  /* 0x00000808ff027984 */ /* 0x028ee20008000800 */
[----:B------:R-:W5:Y:S01]  /*1120*/  LDC.64 R6, c[0x0][0x390] ;  /* 0x0000e400ff067b82 */ /* 0x000f620000000a00 */
[----:B------:R-:W-:Y:S02]  /*1130*/  IMAD.MOV.U32 R3, RZ, RZ, 0x70 ;  /* 0x00000070ff037424 */ /* 0x000fe400078e00ff */
[----:B-----5:R5:W-:Y:S03]  /*1140*/  STS.64 [UR8], R6 ;  /* 0x00000006ff007988 */ /* 0x020be60008000a08 */
[----:B---3--:R-:W-:-:S05]  /*1150*/  LOP3.LUT R2, R2, 0x10, R3, 0xd8, !PT ;  /* 0x0000001002027812 */ /* 0x008fca00078ed803 */
[----:B------:R5:W-:Y:S02]  /*1160*/  STS [UR8+0x8], R2 ;  /* 0x00000802ff007988 */ /* 0x000be40008000808 */
.L_x_37:
[----:B---3--:R-:W-:Y:S05]  /*1170*/  BSYNC.RECONVERGENT B2 ;  /* 0x0000000000027941 */ /* 0x008fea0003800200 */
.L_x_36:
[----:B------:R-:W-:Y:S04]  /*1180*/  BSSY.RECONVERGENT B3, `(.L_x_38) ;  /* 0x0000011000037945 */ /* 0x000fe80003800200 */
[----:B------:R-:W-:Y:S04]  /*1190*/  BSSY.RELIABLE B2, `(.L_x_39) ;  /* 0x000000e000027945 */ /* 0x000fe80003800100 */
[----:B------:R-:W-:Y:S05]  /*11a0*/  @P3 BRA `(.L_x_40) ;  /* 0x0000000000243947 */ /* 0x000fea0003800000 */
[----:B-----5:R-:W3:Y:S01]  /*11b0*/  LDS R2, [UR8+0x34] ;  /* 0x00003408ff027984 */ /* 0x020ee20008000800 */
[----:B------:R-:W-:-:S05]  /*11c0*/  IMAD.MOV.U32 R3, RZ, RZ, 0x3f000000 ;  /* 0x3f000000ff037424 */ /* 0x000fca00078e00ff */
[----:B---3--:R-:W-:-:S05]  /*11d0*/  LOP3.LUT R2, R2, 0xff000000, R3, 0xb8, !PT ;  /* 0xff00000002027812 */ /* 0x008fca00078eb803 */
[----:B------:R3:W-:Y:S01]  /*11e0*/  STS [UR8+0x34], R2 ;  /* 0x00003402ff007988 */ /* 0x0007e20008000808 */
[----:B------:R-:W-:Y:S05]  /*11f0*/  @P3 BRA `(.L_x_41) ;  /* 0x00000000001c3947 */ /* 0x000fea0003800000 */
[----:B---3--:R-:W3:Y:S01]  /*1200*/  LDS R2, [UR8+0x38] ;  /* 0x00003808ff027984 */ /* 0x008ee20008000800 */
[----:B------:R-:W-:-:S05]  /*1210*/  IMAD.MOV.U32 R3, RZ, RZ, 0x7f ;  /* 0x0000007fff037424 */ /* 0x000fca00078e00ff */
[----:B---3--:R-:W-:-:S05]  /*1220*/  LOP3.LUT R2, R2, 0xff, R3, 0xb8, !PT ;  /* 0x000000ff02027812 */ /* 0x008fca00078eb803 */
[----:B------:R3:W-:Y:S02]  /*1230*/  STS [UR8+0x38], R2 ;  /* 0x00003802ff007988 */ /* 0x0007e40008000808 */
.L_x_40:
[----:B------:R-:W-:Y:S05]  /*1240*/  @P3 BREAK.RELIABLE B2 ;  /* 0x0000000000023942 */ /* 0x000fea0003800100 */
[----:B------:R-:W-:Y:S05]  /*1250*/  @P3 BRA `(.L_x_42) ;  /* 0x00000000000c3947 */ /* 0x000fea0003800000 */
[----:B------:R2:W-:Y:S02]  /*1260*/  STS [UR8+0x20], R5 ;  /* 0x00002005ff007988 */ /* 0x0005e40008000808 */
.L_x_41:
[----:B------:R-:W-:Y:S05]  /*1270*/  BSYNC.RELIABLE B2 ;  /* 0x0000000000027941 */ /* 0x000fea0003800100 */
.L_x_39:
[----:B------:R2:W-:Y:S02]  /*1280*/  @!P3 STS [UR8+0x24], R4 ;  /* 0x00002404ff00b988 */ /* 0x0005e40008000808 */
.L_x_42:
[----:B------:R-:W-:Y:S05]  /*1290*/  BSYNC.RECONVERGENT B3 ;  /* 0x0000000000037941 */ /* 0x000fea0003800200 */
.L_x_38:
[----:B------:R-:W-:Y:S05]  /*12a0*/  WARPSYNC.ALL ;  /* 0x0000000000007948 */ /* 0x000fea0003800000 */
[----:B------:R-:W-:Y:S01]  /*12b0*/  NOP ;  /* 0x0000000000007918 */ /* 0x000fe20000000000 */
[----:B------:R-:W-:Y:S04]  /*12c0*/  BSSY.RECONVERGENT B3, `(.L_x_43) ;  /* 0x000000e000037945 */ /* 0x000fe80003800200 */
[----:B------:R-:W-:Y:S05]  /*12d0*/  @P3 BRA `(.L_x_44) ;  /* 0x0000000000303947 */ /* 0x000fea0003800000 */
[----:B------:R-:W2:Y:S02]  /*12e0*/  LDS R3, [UR8+0x34] ;  /* 0x00003408ff037984 */ /* 0x000ea40008000800 */
[----:B--2---:R-:W2:Y:S02]  /*12f0*/  LDC.64 R4, c[0x0][0x3b8] ;  /* 0x0000ee00ff047b82 */ /* 0x004ea40000000a00 */
[----:B---3-5:R-:W3:Y:S01]  /*1300*/  LDS R2, [UR8+0x1c] ;  /* 0x00001c08ff027984 */ /* 0x028ee20008000800 */
[C---:B--2---:R-:W-:Y:S01]  /*1310*/  SHF.L.U64.HI R5, R4.reuse, 0x1, R5 ;  /* 0x0000000104057819 */ /* 0x044fe20000010205 */
[----:B------:R-:W-:-:S03]  /*1320*/  IMAD.SHL.U32 R4, R4, 0x2, RZ ;  /* 0x0000000204047824 */ /* 0x000fc600078e00ff */
[--C-:B------:R-:W-:Y:S02]  /*1330*/  SHF.R.U32.HI R7, RZ, 0x4, R5.reuse ;  /* 0x00000004ff077819 */ /* 0x100fe40000011605 */
[----:B------:R-:W-:-:S05]  /*1340*/  SHF.R.U64 R4, R4, 0x4, R5 ;  /* 0x0000000404047819 */ /* 0x000fca0000001205 */
[----:B------:R2:W-:Y:S01]  /*1350*/  STS [UR8+0xc], R4 ;  /* 0x00000c04ff007988 */ /* 0x0005e20008000808 */
[----:B------:R-:W-:Y:S02]  /*1360*/  LOP3.LUT R3, R3, 0x7, RZ, 0xb8, !PT ;  /* 0x0000000703037812 */ /* 0x000fe400078eb8ff */
[----:B---3--:R-:W-:-:S03]  /*1370*/  LOP3.LUT R2, R2, 0xf, R7, 0xb8, !PT ;  /* 0x0000000f02027812 */ /* 0x008fc600078eb807 */
[----:B------:R2:W-:Y:S04]  /*1380*/  STS [UR8+0x34], R3 ;  /* 0x00003403ff007988 */ /* 0x0005e80008000808 */
[----:B------:R2:W-:Y:S02]  /*1390*/  STS [UR8+0x1c], R2 ;  /* 0x00001c02ff007988 */ /* 0x0005e40008000808 */
.L_x_44:
[----:B------:R-:W-:Y:S05]  /*13a0*/  BSYNC.RECONVERGENT B3 ;  /* 0x0000000000037941 */ /* 0x000fea0003800200 */
.L_x_43:
[----:B------:R-:W-:Y:S04]  /*13b0*/  BSSY.RECONVERGENT B4, `(.L_x_45) ;  /* 0x000001a000047945 */ /* 0x000fe80003800200 */
[----:B------:R-:W-:Y:S04]  /*13c0*/  BSSY.RELIABLE B3, `(.L_x_46) ;  /* 0x0000015000037945 */ /* 0x000fe80003800100 */
[----:B------:R-:W-:Y:S05]  /*13d0*/  @P3 BRA `(.L_x_47) ;  /* 0x0000000000203947 */ /* 0x000fea0003800000 */
[----:B--23-5:R-:W2:Y:S02]  /*13e0*/  LDS R2, [UR8+0x34] ;  /* 0x00003408ff027984 */ /* 0x02cea40008000800 */
[----:B--2---:R-:W-:-:S05]  /*13f0*/  LOP3.LUT R2, R2, 0x38, RZ, 0xb8, !PT ;  /* 0x0000003802027812 */ /* 0x004fca00078eb8ff */
[----:B------:R2:W-:Y:S01]  /*1400*/  STS [UR8+0x34], R2 ;  /* 0x00003402ff007988 */ /* 0x0005e20008000808 */
[----:B------:R-:W-:Y:S05]  /*1410*/  @P3 BRA `(.L_x_48) ;  /* 0x0000000000203947 */ /* 0x000fea0003800000 */
[----:B--2---:R-:W2:Y:S01]  /*1420*/  LDS R2, [UR8+0x8] ;  /* 0x00000808ff027984 */ /* 0x004ea20008000800 */
[----:B------:R-:W-:-:S05]  /*1430*/  IMAD.MOV.U32 R3, RZ, RZ, 0x780 ;  /* 0x00000780ff037424 */ /* 0x000fca00078e00ff */
[----:B--2---:R-:W-:-:S05]  /*1440*/  LOP3.LUT R2, R2, 0x300, R3, 0xd8, !PT ;  /* 0x0000030002027812 */ /* 0x004fca00078ed803 */
[----:B------:R2:W-:Y:S02]  /*1450*/  STS [UR8+0x8], R2 ;  /* 0x00000802ff007988 */ /* 0x0005e40008000808 */
.L_x_47:
[----:B------:R-:W-:Y:S05]  /*1460*/  @P3 BRA `(.L_x_49) ;  /* 0x0000000000283947 */ /* 0x000fea0003800000 */
[----:B--23-5:R-:W2:Y:S02]  /*1470*/  LDS R2, [UR8+0x8] ;  /* 0x00000808ff027984 */ /* 0x02cea40008000800 */
[----:B--2---:R-:W-:-:S05]  /*1480*/  LOP3.LUT R2, R2, 0x1800, RZ, 0xb8, !PT ;  /* 0x0000180002027812 */ /* 0x004fca00078eb8ff */
[----:B------:R3:W-:Y:S02]  /*1490*/  STS [UR8+0x8], R2 ;  /* 0x00000802ff007988 */ /* 0x0007e40008000808 */
.L_x_48:
[----:B------:R-:W-:Y:S05]  /*14a0*/  @P3 BREAK.RELIABLE B3 ;  /* 0x0000000000033942 */ /* 0x000fea0003800100 */
[----:B------:R-:W-:Y:S05]  /*14b0*/  @P3 BRA `(.L_x_50) ;  /* 0x0000000000243947 */ /* 0x000fea0003800000 */
[----:B--23--:R-:W2:Y:S01]  /*14c0*/  LDS R2, [UR8+0x8] ;  /* 0x00000808ff027984 */ /* 0x00cea20008000800 */
[----:B------:R-:W-:-:S05]  /*14d0*/  IMAD.MOV.U32 R3, RZ, RZ, 0x6000 ;  /* 0x00006000ff037424 */ /* 0x000fca00078e00ff */
[----:B--2---:R-:W-:-:S04]  /*14e0*/  LOP3.LUT R2, R2, 0x6000, R3, 0xd8, !PT ;  /* 0x0000600002027812 */ /* 0x004fc800078ed803 */
[----:B------:R-:W-:-:S05]  /*14f0*/  LOP3.LUT R2, R2, 0x400000, RZ, 0xb8, !PT ;  /* 0x0040000002027812 */ /* 0x000fca00078eb8ff */
[----:B------:R2:W-:Y:S02]  /*1500*/  STS [UR8+0x8], R2 ;  /* 0x00000802ff007988 */ /* 0x0005e40008000808 */
.L_x_49:
[----:B------:R-:W-:Y:S05]  /*1510*/  BSYNC.RELIABLE B3 ;  /* 0x0000000000037941 */ /* 0x000fea0003800100 */
.L_x_46:
[----:B--23-5:R-:W2:Y:S02]  /*1520*/  @!P3 LDS R2, [UR8+0x8] ;  /* 0x00000808ff02b984 */ /* 0x02cea40008000800 */
[----:B--2---:R-:W-:-:S05]  /*1530*/  @!P3 LOP3.LUT R2, R2, 0x8000, RZ, 0xb8, !PT ;  /* 0x000080000202b812 */ /* 0x004fca00078eb8ff */
[----:B------:R5:W-:Y:S02]  /*1540*/  @!P3 STS [UR8+0x8], R2 ;  /* 0x00000802ff00b988 */ /* 0x000be40008000808 */
.L_x_50:
[----:B------:R-:W-:Y:S05]  /*1550*/  BSYNC.RECONVERGENT B4 ;  /* 0x0000000000047941 */ /* 0x000fea0003800200 */
.L_x_45:
[----:B------:R-:W-:Y:S05]  /*1560*/  WARPSYNC.ALL ;  /* 0x0000000000007948 */ /* 0x000fea0003800000 */
[----:B------:R-:W-:Y:S01]  /*1570*/  NOP ;  /* 0x0000000000007918 */ /* 0x000fe20000000000 */
[----:B------:R-:W-:-:S04]  /*1580*/  UIADD3 UR4, UPT, UPT, UR4, 0x100, URZ ;  /* 0x0000010004047890 */ /* 0x000fc8000fffe0ff */
[----:B------:R-:W-:-:S04]  /*1590*/  UIADD3 UR16, UP0, UPT, UR4, UR16, URZ ;  /* 0x0000001004107290 */ /* 0x000fc8000ff1e0ff */
[----:B------:R-:W-:Y:S01]  /*15a0*/  ULEA.HI.X.SX32 UR17, UR4, UR17, 0x1, UP0 ;  /* 0x0000001104117291 */ /* 0x000fe200080f0eff */
[----:B------:R-:W-:Y:S11]  /*15b0*/  @P0 BRA `(.L_x_51) ;  /* 0x0000000000300947 */ /* 0x000ff60003800000 */
[----:B--23-5:R-:W2:Y:S01]  /*15c0*/  S2R R2, SR_LANEID ;  /* 0x0000000000027919 */ /* 0x02cea20000000000 */
[----:B------:R-:W-:Y:S05]  /*15d0*/  WARPSYNC.ALL ;  /* 0x0000000000007948 */ /* 0x000fea0003800000 */
[----:B------:R-:W-:Y:S01]  /*15e0*/  NOP ;  /* 0x0000000000007918 */ /* 0x000fe20000000000 */
[----:B--2---:R-:W-:-:S05]  /*15f0*/  IMAD.SHL.U32 R4, R2, 0x4, RZ ;  /* 0x0000000402047824 */ /* 0x004fca00078e00ff */
[----:B------:R-:W2:Y:S01]  /*1600*/  LDS R5, [R4+UR8] ;  /* 0x0000000804057984 */ /* 0x000ea20008000800 */
[----:B------:R-:W-:-:S05]  /*1610*/  IADD3 R2, P1, PT, R4, UR16, RZ ;  /* 0x0000001004027c10 */ /* 0x000fca000ff3e0ff */
[----:B------:R-:W-:-:S05]  /*1620*/  IMAD.X R3, RZ, RZ, UR17, P1 ;  /* 0x00000011ff037e24 */ /* 0x000fca00088e06ff */
[----:B--2---:R2:W3:Y:S01]  /*1630*/  ATOMG.E.EXCH.STRONG.GPU PT, RZ, [R2], R5 ;  /* 0x0000000502ff73a8 */ /* 0x0044e200041ee100 */
[----:B------:R-:W-:-:S04]  /*1640*/  DEPBAR {5,4,3,2,1,0} ;  /* 0x0000003f0000791a */ /* 0x000fc80000000000 */
[----:B------:R-:W5:Y:S02]  /*1650*/  CCTL.E.C.LDCU.IV.DEEP [UR16] ;  /* 0x0000000010007540 */ /* 0x000f640009c08000 */
[----:B-----5:R2:W-:Y:S01]  /*1660*/  UTMACCTL.IV [UR16] ;  /* 0x00000000100079b9 */ /* 0x0205e20008000000 */
[----:B------:R-:W-:Y:S01]  /*1670*/  NOP ;  /* 0x0000000000007918 */ /* 0x000fe20000000000 */
.L_x_51:
[----:B------:R-:W-:Y:S05]  /*1680*/  @P0 BRA `(.L_x_52) ;  /* 0x00000000000c0947 */ /* 0x000fea0003800000 */
[----:B------:R0:W-:Y:S01]  /*1690*/  UTMACMDFLUSH ;  /* 0x00000000000079b7 */ /* 0x0001e20000000000 */
[----:B------:R-:W-:Y:S05]  /*16a0*/  @P0 BRA `(.L_x_52) ;  /* 0x0000000000040947 */ /* 0x000fea0003800000 */
[----:B------:R-:W-:-:S04]  /*16b0*/  DEPBAR.LE SB0, 0x0 ;  /* 0x000080000000791a */ /* 0x000fc80000000000 */
.L_x_52:
[----:B------:R-:W-:Y:S05]  /*16c0*/  WARPSYNC.ALL ;  /* 0x0000000000007948 */ /* 0x000fea0003800000 */
[----:B------:R-:W-:Y:S01]  /*16d0*/  NOP ;  /* 0x0000000000007918 */ /* 0x000fe20000000000 */
[----:B---3--:R-:W-:Y:S01]  /*16e0*/  BAR.SYNC.DEFER_BLOCKING 0x0 ;  /* 0x0000000000007b1d */ /* 0x008fe20000010000 */
[----:B--2--5:R-:W-:Y:S01]  /*16f0*/  SHF.R.U32.HI R2, RZ, 0x5, R0 ;  /* 0x00000005ff027819 */ /* 0x024fe20000011600 */
[----:B------:R-:W-:Y:S01]  /*1700*/  UIADD3 UR14, UPT, UPT, UR8, 0x8010, URZ ;  /* 0x00008010080e7890 */ /* 0x000fe2000fffe0ff */
[----:B------:R-:W-:Y:S01]  /*1710*/  ISETP.GE.AND P0, PT, R10, 0x1, PT ;  /* 0x000000010a00780c */ /* 0x000fe20003f06270 */
[----:B------:R-:W-:Y:S01]  /*1720*/  USHF.L.U32 UR15, UR7, 0x7, URZ ;  /* 0x00000007070f7899 */ /* 0x000fe200080006ff */
[----:B------:R-:W-:Y:S01]  /*1730*/  R2UR UR18, R2 ;  /* 0x00000000021272ca */ /* 0x000fe200000e0000 */
[----:B------:R-:W-:Y:S01]  /*1740*/  VOTEU.ALL UP0, P3 ;  /* 0x0000000000ff7886 */ /* 0x000fe20001800000 */
[----:B------:R-:W-:Y:S01]  /*1750*/  UMOV UR4, 0x1 ;  /* 0x0000000100047882 */ /* 0x000fe20000000000 */
[----:B------:R-:W-:Y:S01]  /*1760*/  VOTEU.ALL UP1, P3 ;  /* 0x0000000000ff7886 */ /* 0x000fe20001820000 */
[----:B------:R-:W-:Y:S01]  /*1770*/  USHF.L.U32 UR19, UR19, 0x7, URZ ;  /* 0x0000000713137899 */ /* 0x000fe200080006ff */
[----:B------:R-:W-:Y:S01]  /*1780*/  BSSY.RECONVERGENT B4, `(.L_x_53) ;  /* 0x0000018000047945 */ /* 0x000fe20003800200 */
[----:B------:R-:W-:-:S04]  /*1790*/  @!UP0 UIADD3 UR10, UPT, UPT, -UR4, 0x100000, URZ ;  /* 0x00100000040a8890 */ /* 0x000fc8000fffe1ff */
[----:B------:R-:W-:Y:S02]  /*17a0*/  @!UP0 USHF.L.U32 UR11, UR10, 0xb, URZ ;  /* 0x0000000b0a0b8899 */ /* 0x000fe400080006ff */
[----:B------:R-:W-:Y:S02]  /*17b0*/  @!UP0 USHF.L.U32 UR10, UR10, 0x1, URZ ;  /* 0x000000010a0a8899 */ /* 0x000fe400080006ff */
[----:B------:R-:W-:-:S04]  /*17c0*/  @!UP0 UIADD3 UR4, UPT, UPT, -UR4, 0x100000, URZ ;  /* 0x0010000004048890 */ /* 0x000fc8000fffe1ff */
[----:B------:R-:W-:Y:S02]  /*17d0*/  @!UP0 USHF.L.U32 UR5, UR4, 0xb, URZ ;  /* 0x0000000b04058899 */ /* 0x000fe400080006ff */
[----:B------:R-:W-:Y:S01]  /*17e0*/  @!UP0 USHF.L.U32 UR4, UR4, 0x1, URZ ;  /* 0x0000000104048899 */ /* 0x000fe200080006ff */
[----:B------:R-:W-:Y:S01]  /*17f0*/  VOTEU.ALL UP0, P3 ;  /* 0x0000000000ff7886 */ /* 0x000fe20001800000 */
[----:B------:R-:W2:Y:S04]  /*1800*/  FENCE.VIEW.ASYNC.S ;  /* 0x00000000000073c6 */ /* 0x000ea80000000000 */
[----:B--2---:R2:W3:Y:S06]  /*1810*/  @!UP0 SYNCS.EXCH.64 URZ, [UR8+0x8000], UR10 ;  /* 0x0080000a08ff85b2 */ /* 0x0044ec0008000100 */
[----:B------:R2:W3:Y:S02]  /*1820*/  @!UP1 SYNCS.EXCH.64 URZ, [UR8+0x8010], UR4 ;  /* 0x0080100408ff95b2 */ /* 0x0004e40008000100 */
[----:B---3--:R-:W-:Y:S06]  /*1830*/  BAR.SYNC.DEFER_BLOCKING 0x0 ;  /* 0x0000000000007b1d */ /* 0x008fec0000010000 */
[----:B------:R-:W-:Y:S05]  /*1840*/  @P3 BRA `(.L_x_54) ;  /* 0x00000000002c3947 */ /* 0x000fea0003800000 */
[----:B--2---:R-:W-:Y:S02]  /*1850*/  UMOV UR4, 0x1 ;  /* 0x0000000100047882 */ /* 0x004fe40000000000 */
[----:B------:R-:W-:-:S04]  /*1860*/  UIADD3 UR10, UPT, UPT, -UR4, 0x100000, URZ ;  /* 0x00100000040a7890 */ /* 0x000fc8000fffe1ff */
[----:B------:R-:W-:Y:S02]  /*1870*/  USHF.L.U32 UR11, UR10, 0xb, URZ ;  /* 0x0000000b0a0b7899 */ /* 0x000fe400080006ff */
[----:B------:R-:W-:Y:S02]  /*1880*/  USHF.L.U32 UR10, UR10, 0x1, URZ ;  /* 0x000000010a0a7899 */ /* 0x000fe400080006ff */
[----:B------:R-:W-:-:S04]  /*1890*/  UIADD3 UR4, UPT, UPT, -UR4, 0x100000, URZ ;  /* 0x0010000004047890 */ /* 0x000fc8000fffe1ff */
[----:B------:R-:W-:Y:S02]  /*18a0*/  USHF.L.U32 UR5, UR4, 0xb, URZ ;  /* 0x0000000b04057899 */ /* 0x000fe400080006ff */
[----:B------:R-:W-:Y:S01]  /*18b0*/  USHF.L.U32 UR4, UR4, 0x1, URZ ;  /* 0x0000000104047899 */ /* 0x000fe200080006ff */
[----:B------:R-:W2:Y:S03]  /*18c0*/  FENCE.VIEW.ASYNC.S ;  /* 0x00000000000073c6 */ /* 0x000ea60000000000 */
[----:B--2---:R3:W5:Y:S08]  /*18d0*/  SYNCS.EXCH.64 URZ, [UR8+0x8008], UR10 ;  /* 0x0080080a08ff75b2 */ /* 0x0047700008000100 */
[----:B------:R3:W2:Y:S02]  /*18e0*/  SYNCS.EXCH.64 URZ, [UR8+0x8018], UR4 ;  /* 0x0080180408ff75b2 */ /* 0x0006a40008000100 */
[----:B---3--:R-:W-:Y:S01]  /*18f0*/  NOP ;  /* 0x0000000000007918 */ /* 0x008fe20000000000 */
.L_x_54:
[----:B--2---:R-:W-:Y:S05]  /*1900*/  BSYNC.RECONVERGENT B4 ;  /* 0x0000000000047941 */ /* 0x004fea0003800200 */
.L_x_53:
[----:B------:R-:W-:Y:S05]  /*1910*/  @!P0 BRA `(.L_x_55) ;  /* 0x00000008003c8947 */ /* 0x000fea0003800000 */
[----:B-----5:R-:W-:Y:S01]  /*1920*/  BAR.SYNC.DEFER_BLOCKING 0x0 ;  /* 0x0000000000007b1d */ /* 0x020fe20000010000 */
[----:B------:R-:W-:Y:S01]  /*1930*/  @!P3 IMAD.MOV.U32 R2, RZ, RZ, 0x4000 ;  /* 0x00004000ff02b424 */ /* 0x000fe200078e00ff */
[----:B------:R-:W-:Y:S02]  /*1940*/  ELECT P1, URZ, PT ;  /* 0x0000000000ff782f */ /* 0x000fe40003820000 */
[----:B------:R-:W-:Y:S02]  /*1950*/  ELECT P0, URZ, PT ;  /* 0x0000000000ff782f */ /* 0x000fe40003800000 */
[C---:B------:R-:W-:Y:S01]  /*1960*/  ISETP.LT.U32.AND P1, PT, R68.reuse, 0x20, P1 ;  /* 0x000000204400780c */ /* 0x040fe20000f21070 */
[----:B------:R-:W-:Y:S01]  /*1970*/  UMOV UR11, UR15 ;  /* 0x0000000f000b7c82 */ /* 0x000fe20008000000 */
[----:B------:R-:W-:Y:S01]  /*1980*/  ISETP.LT.U32.AND P0, PT, R68, 0x40, P0 ;  /* 0x000000404400780c */ /* 0x000fe20000701070 */
[----:B------:R-:W-:-:S04]  /*1990*/  ULOP3.LUT UR4, UR18, 0x1, URZ, 0xc0, !UPT ;  /* 0x0000000112047892 */ /* 0x000fc8000f8ec0ff */
[----:B------:R-:W-:Y:S02]  /*19a0*/  ULEA UR5, UR4, UR8, 0xc ;  /* 0x0000000804057291 */ /* 0x000fe4000f8e60ff */
[----:B------:R-:W-:-:S04]  /*19b0*/  ULEA UR6, UR4, UR19, 0x6 ;  /* 0x0000001304067291 */ /* 0x000fc8000f8e30ff */
[----:B------:R-:W-:Y:S01]  /*19c0*/  VOTEU.ANY UP0, P1 ;  /* 0x0000000000ff7886 */ /* 0x000fe20000800100 */
[----:B------:R-:W-:Y:S01]  /*19d0*/  VOTEU.ANY UP2, P1 ;  /* 0x0000000000ff7886 */ /* 0x000fe20000840100 */
[----:B------:R-:W-:Y:S01]  /*19e0*/  VOTEU.ANY UP1, P0 ;  /* 0x0000000000ff7886 */ /* 0x000fe20000020100 */
[----:B------:R-:W-:Y:S01]  /*19f0*/  VOTEU.ANY UP3, P0 ;  /* 0x0000000000ff7886 */ /* 0x000fe20000060100 */
[----:B------:R2:W-:Y:S01]  /*1a00*/  @!P3 SYNCS.ARRIVE.TRANS64 RZ, [UR8+0x8000], R2 ;  /* 0x00800002ffffb9a7 */ /* 0x0005e20008000008 */
[----:B------:R3:W-:Y:S06]  /*1a10*/  MEMBAR.ALL.CTA ;  /* 0x0000000000007992 */ /* 0x0007ec0000008000 */
[----:B---3--:R-:W3:Y:S01]  /*1a20*/  FENCE.VIEW.ASYNC.S ;  /* 0x00000000000073c6 */ /* 0x008ee20000000000 */
[----:B------:R-:W-:Y:S01]  /*1a30*/  @UP0 UIADD3 UR9, UPT, UPT, UR8, 0x8000, URZ ;  /* 0x0000800008090890 */ /* 0x000fe2000fffe0ff */
[----:B------:R-:W-:Y:S01]  /*1a40*/  @UP0 UMOV UR10, URZ ;  /* 0x000000ff000a0c82 */ /* 0x000fe20008000000 */
[----:B------:R-:W-:-:S02]  /*1a50*/  @UP1 UIADD3 UR4, UPT, UPT, UR5, 0x4000, URZ ;  /* 0x0000400005041890 */ /* 0x000fc4000fffe0ff */
[----:B------:R-:W-:Y:S01]  /*1a60*/  @UP1 UIADD3 UR5, UPT, UPT, UR8, 0x8000, URZ ;  /* 0x0000800008051890 */ /* 0x000fe2000fffe0ff */
[----:B------:R-:W-:Y:S01]  /*1a70*/  @UP1 UMOV UR7, URZ ;  /* 0x000000ff00071c82 */ /* 0x000fe20008000000 */
[----:B------:R-:W-:Y:S01]  /*1a80*/  UISETP.NE.U32.AND UP0, UPT, UR18, URZ, UPT ;  /* 0x000000ff1200728c */ /* 0x000fe2000bf05070 */
[----:B---3--:R-:W-:Y:S06]  /*1a90*/  BAR.SYNC.DEFER_BLOCKING 0x0 ;  /* 0x0000000000007b1d */ /* 0x008fec0000010000 */
[----:B------:R2:W-:Y:S02]  /*1aa0*/  @UP2 UTMALDG.2D [UR8], [UR20] ;  /* 0x00000008140025b4 */ /* 0x0005e40008008000 */
[----:B------:R-:W-:Y:S06]  /*1ab0*/  BAR.SYNC.DEFER_BLOCKING 0x0 ;  /* 0x0000000000007b1d */ /* 0x000fec0000010000 */
[----:B------:R2:W-:Y:S02]  /*1ac0*/  @UP3 UTMALDG.2D [UR4], [UR22] ;  /* 0x00000004160035b4 */ /* 0x0005e40008008000 */
[----:B------:R-:W-:Y:S06]  /*1ad0*/  BAR.SYNC.DEFER_BLOCKING 0x0 ;  /* 0x0000000000007b1d */ /* 0x000fec0000010000 */
[----:B------:R-:W3:Y:S02]  /*1ae0*/  SYNCS.PHASECHK.TRANS64.TRYWAIT P0, [UR8+0x8000], RZ ;  /* 0x008000ffff0075a7 */ /* 0x000ee40008001108 */
[----:B--23--:R-:W-:Y:S05]  /*1af0*/  @!P0 BRA `(.L_x_56) ;  /* 0x0000000c00c88947 */ /* 0x00cfea0003800000 */
.L_x_70:
[----:B------:R-:W-:Y:S05]  /*1b00*/  BRA.U UP0, `(.L_x_57) ;  /* 0x00000001005c7547 */ /* 0x000fea000b800000 */
[----:B------:R-:W-:Y:S02]  /*1b10*/  UIADD3 UR4, UPT, UPT, UR8, 0x4000, URZ ;  /* 0x0000400008047890 */ /* 0x000fe4000fffe0ff */
[----:B------:R-:W-:Y:S02]  /*1b20*/  USHF.R.U32.HI UR5, URZ, 0x4, UR8 ;  /* 0x00000004ff057899 */ /* 0x000fe40008011608 */
[----:B------:R-:W-:Y:S02]  /*1b30*/  USHF.R.U32.HI UR6, URZ, 0x4, UR4 ;  /* 0x00000004ff067899 */ /* 0x000fe40008011604 */
[----:B------:R-:W-:Y:S02]  /*1b40*/  USGXT.U32 UR4, UR5, 0xe ;  /* 0x0000000e0504789a */ /* 0x000fe40008000000 */
[----:B------:R-:W-:Y:S01]  /*1b50*/  USGXT.U32 UR6, UR6, 0xe ;  /* 0x0000000e0606789a */ /* 0x000fe20008000000 */
[----:B------:R-:W-:Y:S01]  /*1b60*/  UMOV UR12, 0x1000080 ;  /* 0x01000080000c7882 */ /* 0x000fe20000000000 */
[----:B------:R-:W-:Y:S01]  /*1b70*/  UMOV UR13, 0x40004040 ;  /* 0x40004040000d7882 */ /* 0x000fe20000000000 */
[----:B------:R-:W-:Y:S01]  /*1b80*/  UMOV UR7, URZ ;  /* 0x000000ff00077c82 */ /* 0x000fe20008000000 */
[----:B------:R-:W-:Y:S01]  /*1b90*/  UMOV UR10, 0xfffffffe ;  /* 0xfffffffe000a7882 */ /* 0x000fe20000000000 */
[----:B------:R-:W-:Y:S01]  /*1ba0*/  UMOV UR11, 0x7fffbfdf ;  /* 0x7fffbfdf000b7882 */ /* 0x000fe20000000000 */
[----:B------:R-:W-:Y:S01]  /*1bb0*/  UMOV UR5, URZ ;  /* 0x000000ff00057c82 */ /* 0x000fe20008000000 */
[----:B------:R-:W-:-:S02]  /*1bc0*/  UIADD3.64 UR12, UPT, UPT, UR6, UR12, URZ ;  /* 0x0000000c060c7297 */ /* 0x000fc4000fffe0ff */
[----:B------:R-:W-:Y:S02]  /*1bd0*/  ULOP3.LUT UR6, UR6, 0x1000000, URZ, 0xfc, !UPT ;  /* 0x0100000006067892 */ /* 0x000fe4000f8efcff */
[----:B------:R-:W-:Y:S01]  /*1be0*/  UIADD3.64 UR10, UPT, UPT, UR4, -UR10, URZ ;  /* 0x8000000a040a7297 */ /* 0x000fe2000fffe0ff */
[----:B------:R-:W-:Y:S01]  /*1bf0*/  UMOV UR26, 0x0 ;  /* 0x00000000001a7882 */ /* 0x000fe20000000000 */
[----:B------:R-:W-:Y:S01]  /*1c00*/  UMOV UR27, 0x8210010 ;  /* 0x08210010001b7882 */ /* 0x000fe20000000000 */
[----:B------:R-:W-:Y:S01]  /*1c10*/  UMOV UR5, 0x80004020 ;  /* 0x8000402000057882 */ /* 0x000fe20000000000 */
[----:B------:R-:W-:Y:S01]  /*1c20*/  UMOV UR7, 0x40004040 ;  /* 0x4000404000077882 */ /* 0x000fe20000000000 */
[----:B------:R-:W-:Y:S01]  /*1c30*/  UMOV UR28, 0x0 ;  /* 0x00000000001c7882 */ /* 0x000fe20000000000 */
[----:B------:R-:W-:Y:S01]  /*1c40*/  UMOV UR29, 0x8210010 ;  /* 0x08210010001d7882 */ /* 0x000fe20000000000 */
[----:B------:R2:W-:Y:S02]  /*1c50*/  UTCHMMA gdesc[UR4], gdesc[UR6], tmem[UR24], tmem[UR26], idesc[UR27], !UPT ;  /* 0x00ff1a06040075ea */ /* 0x0005e4000f800018 */
[----:B------:R2:W-:Y:S01]  /*1c60*/  UTCHMMA gdesc[UR10], gdesc[UR12], tmem[UR24], tmem[UR28], idesc[UR29], UPT ;  /* 0x00ff1c0c0a0075ea */ /* 0x0005e2000b800018 */
[----:B------:R-:W-:-:S02]  /*1c70*/  NOP ;  /* 0x0000000000007918 */ /* 0x000fc40000000000 */
.L_x_57:
[----:B------:R-:W-:Y:S01]  /*1c80*/  ELECT P0, URZ, PT ;  /* 0x0000000000ff782f */ /* 0x000fe20003800000 */
[----:B--2---:R-:W-:Y:S01]  /*1c90*/  UMOV UR4, UR14 ;  /* 0x0000000e00047c82 */ /* 0x004fe20008000000 */
[----:B------:R-:W-:Y:S02]  /*1ca0*/  UMOV UR5, URZ ;  /* 0x000000ff00057c82 */ /* 0x000fe40008000000 */
[----:B------:R-:W-:-:S13]  /*1cb0*/  ISETP.LT.U32.AND P0, PT, R68, 0x20, P0 ;  /* 0x000000204400780c */ /* 0x000fda0000701070 */
[----:B------:R-:W-:Y:S01]  /*1cc0*/  VOTEU.ANY UP0, P0 ;  /* 0x0000000000ff7886 */ /* 0x000fe20000000100 */
[----:B------:R-:W-:Y:S01]  /*1cd0*/  VOTEU.ANY UP1, P0 ;  /* 0x0000000000ff7886 */ /* 0x000fe20000020100 */
[----:B------:R-:W-:-:S03]  /*1ce0*/  ISETP.GE.U32.AND P0, PT, R10, 0x21, PT ;  /* 0x000000210a00780c */ /* 0x000fc60003f06070 */
[----:B------:R-:W-:Y:S02]  /*1cf0*/  @UP0 UMOV UR4, UR4 ;  /* 0x0000000400040c82 */ /* 0x000fe40008000000 */
[----:B------:R2:W-:Y:S01]  /*1d00*/  @UP1 UTCBAR [UR4], URZ ;  /* 0x000000ff040013e9 */ /* 0x0005e200080000ff */
[----:B------:R-:W-:Y:S06]  /*1d10*/  BAR.SYNC.DEFER_BLOCKING 0x0 ;  /* 0x0000000000007b1d */ /* 0x000fec0000010000 */
[----:B------:R-:W3:Y:S02]  /*1d20*/  SYNCS.PHASECHK.TRANS64.TRYWAIT P1, [UR8+0x8010], RZ ;  /* 0x008010ffff0075a7 */ /* 0x000ee40008021108 */
[----:B--23--:R-:W-:Y:S05]  /*1d30*/  @!P1 BRA `(.L_x_58) ;  /* 0x0000000c00449947 */ /* 0x00cfea0003800000 */
.L_x_71:
[----:B------:R-:W-:Y:S01]  /*1d40*/  UMOV UR4, URZ ;  /* 0x000000ff00047c82 */ /* 0x000fe20008000000 */
[----:B------:R-:W-:Y:S05]  /*1d50*/  @!P0 BRA `(.L_x_55) ;  /* 0x00000004002c8947 */ /* 0x000fea0003800000 */
[----:B------:R-:W2:Y:S01]  /*1d60*/  LDCU UR32, c[0x0][0x3a0] ;  /* 0x00007400ff2077ac */ /* 0x000ea20008000800 */
[----:B------:R-:W-:Y:S01]  /*1d70*/  UMOV UR9, 0x1 ;  /* 0x0000000100097882 */ /* 0x000fe20000000000 */
[----:B------:R-:W-:-:S05]  /*1d80*/  UMOV UR14, 0x20 ;  /* 0x00000020000e7882 */ /* 0x000fca0000000000 */
.L_x_62:
[----:B------:R-:W-:Y:S01]  /*1d90*/  BAR.SYNC.DEFER_BLOCKING 0x0 ;  /* 0x0000000000007b1d */ /* 0x000fe20000010000 */
[----:B------:R-:W-:Y:S01]  /*1da0*/  ULEA UR25, UR9, UR8, 0x3 ;  /* 0x0000000809197291 */ /* 0x000fe2000f8e18ff */
[----:B------:R-:W-:Y:S01]  /*1db0*/  @!P3 IMAD.MOV.U32 R2, RZ, RZ, 0x4000 ;  /* 0x00004000ff02b424 */ /* 0x000fe200078e00ff */
[----:B------:R-:W-:Y:S01]  /*1dc0*/  ELECT P1, URZ, PT ;  /* 0x0000000000ff782f */ /* 0x000fe20003820000 */
[----:B------:R-:W-:-:S03]  /*1dd0*/  ULEA UR12, UR9, UR8, 0xd ;  /* 0x00000008090c7291 */ /* 0x000fc6000f8e68ff */
[----:B------:R-:W-:Y:S02]  /*1de0*/  ISETP.LT.U32.AND P1, PT, R68, 0x20, P1 ;  /* 0x000000204400780c */ /* 0x000fe40000f21070 */
[----:B------:R-:W-:Y:S01]  /*1df0*/  ELECT P0, URZ, PT ;  /* 0x0000000000ff782f */ /* 0x000fe20003800000 */
[----:B------:R-:W-:-:S03]  /*1e00*/  ULOP3.LUT UR28, UR18, 0x1, URZ, 0xc0, !UPT ;  /* 0x00000001121c7892 */ /* 0x000fc6000f8ec0ff */
[----:B------:R-:W-:Y:S01]  /*1e10*/  ISETP.LT.U32.AND P0, PT, R68, 0x40, P0 ;  /* 0x000000404400780c */ /* 0x000fe20000701070 */
[----:B------:R-:W-:Y:S02]  /*1e20*/  UIADD3 UR5, UPT, UPT, UR12, 0x4000, URZ ;  /* 0x000040000c057890 */ /* 0x000fe4000fffe0ff */
[----:B------:R-:W-:Y:S02]  /*1e30*/  ULEA UR30, UR28, UR19, 0x6 ;  /* 0x000000131c1e7291 */ /* 0x000fe4000f8e30ff */
[----:B------:R-:W-:Y:S01]  /*1e40*/  ULEA UR28, UR28, UR5, 0xc ;  /* 0x000000051c1c7291 */ /* 0x000fe2000f8e60ff */
[----:B------:R-:W-:Y:S01]  /*1e50*/  UMOV UR31, UR14 ;  /* 0x0000000e001f7c82 */ /* 0x000fe20008000000 */
[----:B------:R-:W-:Y:S01]  /*1e60*/  VOTEU.ANY UP0, P1 ;  /* 0x0000000000ff7886 */ /* 0x000fe20000800100 */
[----:B------:R-:W-:Y:S01]  /*1e70*/  USHF.L.U32 UR6, UR4, 0x1f, URZ ;  /* 0x0000001f04067899 */ /* 0x000fe200080006ff */
[----:B------:R3:W-:Y:S01]  /*1e80*/  @!P3 SYNCS.ARRIVE.TRANS64 RZ, [UR25+0x8000], R2 ;  /* 0x00800002ffffb9a7 */ /* 0x0007e20008000019 */
[----:B------:R5:W-:Y:S06]  /*1e90*/  MEMBAR.ALL.CTA ;  /* 0x0000000000007992 */ /* 0x000bec0000008000 */
[----:B-----5:R-:W5:Y:S01]  /*1ea0*/  FENCE.VIEW.ASYNC.S ;  /* 0x00000000000073c6 */ /* 0x020f620000000000 */
[----:B------:R-:W-:Y:S01]  /*1eb0*/  @UP0 UIADD3 UR13, UPT, UPT, UR25, 0x8000, URZ ;  /* 0x00008000190d0890 */ /* 0x000fe2000fffe0ff */
[----:B-----5:R-:W-:Y:S01]  /*1ec0*/  VOTEU.ANY UP0, P1 ;  /* 0x0000000000ff7886 */ /* 0x020fe20000800100 */
[----:B------:R-:W-:Y:S01]  /*1ed0*/  VOTEU.ANY UP1, P0 ;  /* 0x0000000000ff7886 */ /* 0x000fe20000020100 */
[----:B---3--:R-:W-:-:S04]  /*1ee0*/  IMAD.U32 R2, RZ, RZ, UR6 ;  /* 0x00000006ff027e24 */ /* 0x008fc8000f8e00ff */
[----:B------:R-:W-:Y:S01]  /*1ef0*/  @UP1 UIADD3 UR29, UPT, UPT, UR25, 0x8000, URZ ;  /* 0x00008000191d1890 */ /* 0x000fe2000fffe0ff */
[----:B------:R-:W-:Y:S01]  /*1f00*/  VOTEU.ANY UP1, P0 ;  /* 0x0000000000ff7886 */ /* 0x000fe20000020100 */
[----:B------:R-:W-:Y:S06]  /*1f10*/  BAR.SYNC.DEFER_BLOCKING 0x0 ;  /* 0x0000000000007b1d */ /* 0x000fec0000010000 */
[----:B------:R3:W-:Y:S01]  /*1f20*/  @UP0 UTMALDG.2D [UR12], [UR20] ;  /* 0x0000000c140005b4 */ /* 0x0007e20008008000 */
[----:B------:R-:W-:Y:S01]  /*1f30*/  UISETP.NE.U32.AND UP0, UPT, UR18, URZ, UPT ;  /* 0x000000ff1200728c */ /* 0x000fe2000bf05070 */
[----:B------:R-:W-:Y:S06]  /*1f40*/  BAR.SYNC.DEFER_BLOCKING 0x0 ;  /* 0x0000000000007b1d */ /* 0x000fec0000010000 */
[----:B------:R3:W-:Y:S02]  /*1f50*/  @UP1 UTMALDG.2D [UR28], [UR22] ;  /* 0x0000001c160015b4 */ /* 0x0007e40008008000 */
[----:B------:R-:W-:Y:S06]  /*1f60*/  BAR.SYNC.DEFER_BLOCKING 0x0 ;  /* 0x0000000000007b1d */ /* 0x000fec0000010000 */
[----:B------:R-:W5:Y:S02]  /*1f70*/  SYNCS.PHASECHK.TRANS64.TRYWAIT P0, [UR25+0x8000], R2 ;  /* 0x00800002ff0075a7 */ /* 0x000f640008001119 */
[----:B---3-5:R-:W-:Y:S05]  /*1f80*/  @!P0 BRA `(.L_x_59) ;  /* 0x0000000800bc8947 */ /* 0x028fea0003800000 */
.L_x_72:
[----:B------:R-:W-:Y:S05]  /*1f90*/  BRA.U UP0, `(.L_x_60) ;  /* 0x0000000100507547 */ /* 0x000fea000b800000 */
[----:B------:R-:W-:Y:S02]  /*1fa0*/  USHF.R.U32.HI UR10, URZ, 0x4, UR12 ;  /* 0x00000004ff0a7899 */ /* 0x000fe4000801160c */
[----:B------:R-:W-:Y:S02]  /*1fb0*/  USHF.R.U32.HI UR12, URZ, 0x4, UR5 ;  /* 0x00000004ff0c7899 */ /* 0x000fe40008011605 */
[----:B------:R-:W-:Y:S02]  /*1fc0*/  USGXT.U32 UR10, UR10, 0xe ;  /* 0x0000000e0a0a789a */ /* 0x000fe40008000000 */
[----:B------:R-:W-:Y:S02]  /*1fd0*/  USGXT.U32 UR12, UR12, 0xe ;  /* 0x0000000e0c0c789a */ /* 0x000fe40008000000 */
[----:B------:R-:W-:Y:S02]  /*1fe0*/  UIADD3 UR26, UP0, UPT, UR10, 0x2, URZ ;  /* 0x000000020a1a7890 */ /* 0x000fe4000ff1e0ff */
[----:B------:R-:W-:Y:S01]  /*1ff0*/  UIADD3 UR28, UP1, UPT, UR12, 0x1000080, URZ ;  /* 0x010000800c1c7890 */ /* 0x000fe2000ff3e0ff */
[----:B------:R-:W-:Y:S01]  /*2000*/  UMOV UR5, URZ ;  /* 0x000000ff00057c82 */ /* 0x000fe20008000000 */
[----:B------:R-:W-:Y:S01]  /*2010*/  UMOV UR6, URZ ;  /* 0x000000ff00067c82 */ /* 0x000fe20008000000 */
[----:B------:R-:W-:-:S02]  /*2020*/  ULOP3.LUT UR12, UR12, 0x1000000, URZ, 0xfc, !UPT ;  /* 0x010000000c0c7892 */ /* 0x000fc4000f8efcff */
[----:B------:R-:W-:Y:S02]  /*2030*/  UIADD3.X UR27, UPT, UPT, UR5, -0x7fffbfe0, URZ, UP0, !UPT ;  /* 0x80004020051b7890 */ /* 0x000fe400087fe4ff */
[----:B------:R-:W-:Y:S01]  /*2040*/  UIADD3.X UR29, UPT, UPT, UR6, 0x40004040, URZ, UP1, !UPT ;  /* 0x40004040061d7890 */ /* 0x000fe20008ffe4ff */
[----:B------:R-:W-:Y:S01]  /*2050*/  UMOV UR30, 0x0 ;  /* 0x00000000001e7882 */ /* 0x000fe20000000000 */
[----:B------:R-:W-:Y:S01]  /*2060*/  UMOV UR31, 0x8210010 ;  /* 0x08210010001f7882 */ /* 0x000fe20000000000 */
[----:B------:R-:W-:Y:S01]  /*2070*/  UMOV UR11, 0x80004020 ;  /* 0x80004020000b7882 */ /* 0x000fe20000000000 */
[----:B------:R-:W-:Y:S01]  /*2080*/  UMOV UR13, 0x40004040 ;  /* 0x40004040000d7882 */ /* 0x000fe20000000000 */
[----:B------:R-:W-:Y:S01]  /*2090*/  UMOV UR6, 0x0 ;  /* 0x0000000000067882 */ /* 0x000fe20000000000 */
[----:B------:R-:W-:Y:S01]  /*20a0*/  UMOV UR7, 0x8210010 ;  /* 0x0821001000077882 */ /* 0x000fe20000000000 */
[----:B------:R3:W-:Y:S02]  /*20b0*/  UTCHMMA gdesc[UR10], gdesc[UR12], tmem[UR24], tmem[UR30], idesc[UR31], UPT ;  /* 0x00ff1e0c0a0075ea */ /* 0x0007e4000b800018 */
[----:B------:R3:W-:Y:S01]  /*20c0*/  UTCHMMA gdesc[UR26], gdesc[UR28], tmem[UR24], tmem[UR6], idesc[UR7], UPT ;  /* 0x00ff061c1a0075ea */ /* 0x0007e2000b800018 */
[----:B------:R-:W-:-:S02]  /*20d0*/  NOP ;  /* 0x0000000000007918 */ /* 0x000fc40000000000 */
.L_x_60:
[----:B------:R-:W-:Y:S01]  /*20e0*/  ELECT P0, URZ, PT ;  /* 0x0000000000ff782f */ /* 0x000fe20003800000 */
[----:B---3--:R-:W-:-:S03]  /*20f0*/  UIADD3 UR6, UPT, UPT, UR25, 0x8010, URZ ;  /* 0x0000801019067890 */ /* 0x008fc6000fffe0ff */
[----:B------:R-:W-:Y:S01]  /*2100*/  ISETP.LT.U32.AND P0, PT, R68, 0x20, P0 ;  /* 0x000000204400780c */ /* 0x000fe20000701070 */
[----:B------:R-:W-:-:S12]  /*2110*/  UMOV UR7, URZ ;  /* 0x000000ff00077c82 */ /* 0x000fd80008000000 */
[----:B------:R-:W-:Y:S01]  /*2120*/  VOTEU.ANY UP0, P0 ;  /* 0x0000000000ff7886 */ /* 0x000fe20000000100 */
[----:B------:R-:W-:-:S04]  /*2130*/  VOTEU.ANY UP1, P0 ;  /* 0x0000000000ff7886 */ /* 0x000fc80000020100 */
[----:B------:R-:W-:Y:S02]  /*2140*/  @UP0 UMOV UR6, UR6 ;  /* 0x0000000600060c82 */ /* 0x000fe40008000000 */
[----:B------:R3:W-:Y:S01]  /*2150*/  @UP1 UTCBAR [UR6], URZ ;  /* 0x000000ff060013e9 */ /* 0x0007e200080000ff */
[----:B------:R-:W-:Y:S06]  /*2160*/  BAR.SYNC.DEFER_BLOCKING 0x0 ;  /* 0x0000000000007b1d */ /* 0x000fec0000010000 */
[----:B------:R-:W5:Y:S02]  /*2170*/  SYNCS.PHASECHK.TRANS64.TRYWAIT P0, [UR25+0x8010], R2 ;  /* 0x00801002ff0075a7 */ /* 0x000f640008001119 */
[----:B---3-5:R-:W-:Y:S05]  /*2180*/  @!P0 BRA `(.L_x_61) ;  /* 0x0000000800488947 */ /* 0x028fea0003800000 */
.L_x_73:
[----:B------:R-:W-:Y:S02]  /*2190*/  UIADD3 UR9, UPT, UPT, UR9, 0x1, URZ ;  /* 0x0000000109097890 */ /* 0x000fe4000fffe0ff */
[----:B------:R-:W-:Y:S02]  /*21a0*/  UIADD3 UR14, UPT, UPT, UR14, 0x20, URZ ;  /* 0x000000200e0e7890 */ /* 0x000fe4000fffe0ff */
[----:B------:R-:W-:-:S04]  /*21b0*/  UISETP.NE.U32.AND UP0, UPT, UR9, 0x2, UPT ;  /* 0x000000020900788c */ /* 0x000fc8000bf05070 */
[----:B------:R-:W-:Y:S02]  /*21c0*/  USEL UR5, URZ, 0x1, UP0 ;  /* 0x00000001ff057887 */ /* 0x000fe40008000000 */
[----:B------:R-:W-:Y:S02]  /*21d0*/  USEL UR9, UR9, URZ, UP0 ;  /* 0x000000ff09097287 */ /* 0x000fe40008000000 */
[----:B--2---:R-:W-:Y:S02]  /*21e0*/  UISETP.GE.AND UP0, UPT, UR14, UR32, UPT ;  /* 0x000000200e00728c */ /* 0x004fe4000bf06270 */
[----:B------:R-:W-:-:S07]  /*21f0*/  ULOP3.LUT UR4, UR4, UR5, URZ, 0x3c, !UPT ;  /* 0x0000000504047292 */ /* 0x000fce000f8e3cff */
[----:B------:R-:W-:Y:S05]  /*2200*/  BRA.U !UP0, `(.L_x_62) ;  /* 0xfffffff908e07547 */ /* 0x000fea000b83ffff */
.L_x_55:
[----:B-----5:R-:W-:Y:S06]  /*2210*/  BAR.SYNC.DEFER_BLOCKING 0x0 ;  /* 0x0000000000007b1d */ /* 0x020fec0000010000 */
[----:B------:R-:W-:Y:S04]  /*2220*/  BSSY.RECONVERGENT B4, `(.L_x_63) ;  /* 0x0000004000047945 */ /* 0x000fe80003800200 */
[----:B------:R-:W-:Y:S05]  /*2230*/  @P3 BRA `(.L_x_64) ;  /* 0x0000000000083947 */ /* 0x000fea0003800000 */
[----:B------:R-:W2:Y:S02]  /*2240*/  SYNCS.CCTL.IV [UR8+0x8000] ;  /* 0x00800000ff0079b1 */ /* 0x000ea40008000008 */
[----:B--2---:R-:W2:Y:S02]  /*2250*/  SYNCS.CCTL.IV [UR8+0x8010] ;  /* 0x00801000ff0079b1 */ /* 0x004ea40008000008 */
.L_x_64:
[----:B------:R-:W-:Y:S05]  /*2260*/  BSYNC.RECONVERGENT B4 ;  /* 0x0000000000047941 */ /* 0x000fea0003800200 */
.L_x_63:
[----:B--2---:R-:W-:Y:S06]  /*2270*/  BAR.SYNC.DEFER_BLOCKING 0x0 ;  /* 0x0000000000007b1d */ /* 0x004fec0000010000 */
[----:B------:R-:W-:Y:S04]  /*2280*/  BSSY.RECONVERGENT B4, `(.L_x_65) ;  /* 0x0000004000047945 */ /* 0x000fe80003800200 */
[----:B------:R-:W-:Y:S05]  /*2290*/  @P3 BRA `(.L_x_66) ;  /* 0x0000000000083947 */ /* 0x000fea0003800000 */
[----:B------:R-:W2:Y:S02]  /*22a0*/  SYNCS.CCTL.IV [UR8+0x8008] ;  /* 0x00800800ff0079b1 */ /* 0x000ea40008000008 */
[----:B--2---:R-:W2:Y:S02]  /*22b0*/  SYNCS.CCTL.IV [UR8+0x8018] ;  /* 0x00801800ff0079b1 */ /* 0x004ea40008000008 */
.L_x_66:
[----:B------:R-:W-:Y:S05]  /*22c0*/  BSYNC.RECONVERGENT B4 ;  /* 0x0000000000047941 */ /* 0x000fea0003800200 */
.L_x_65:
[----:B------:R-:W-:Y:S01]  /*22d0*/  USHF.L.U32 UR4, UR18, 0x15, URZ ;  /* 0x0000001512047899 */ /* 0x000fe200080006ff */
[C---:B------:R-:W-:Y:S01]  /*22e0*/  IMAD.SHL.U32 R2, R0.reuse, 0x80, RZ ;  /* 0x0000008000027824 */ /* 0x040fe200078e00ff */
[----:B------:R-:W-:Y:S01]  /*22f0*/  USHF.L.U32 UR5, UR18, 0x4, URZ ;  /* 0x0000000412057899 */ /* 0x000fe200080006ff */
[----:B------:R-:W-:Y:S01]  /*2300*/  IMAD.SHL.U32 R3, R0, 0x10, RZ ;  /* 0x0000001000037824 */ /* 0x000fe200078e00ff */
[----:B------:R-:W-:Y:S02]  /*2310*/  ULOP3.LUT UR4, UR4, 0x600000, URZ, 0xc0, !UPT ;  /* 0x0060000004047892 */ /* 0x000fe4000f8ec0ff */
[----:B------:R-:W-:Y:S01]  /*2320*/  ULOP3.LUT UR5, UR5, 0x40, URZ, 0xc0, !UPT ;  /* 0x0000004005057892 */ /* 0x000fe2000f8ec0ff */
[----:B------:R-:W-:Y:S02]  /*2330*/  LOP3.LUT R2, R2, 0x7f80, RZ, 0xc0, !PT ;  /* 0x00007f8002027812 */ /* 0x000fe400078ec0ff */
[----:B------:R-:W-:Y:S01]  /*2340*/  ELECT P0, URZ, PT ;  /* 0x0000000000ff782f */ /* 0x000fe20003800000 */
[----:B------:R-:W-:Y:S01]  /*2350*/  UIADD3 UR4, UPT, UPT, UR5, UR4, UR24 ;  /* 0x0000000405047290 */ /* 0x000fe2000fffe018 */
[----:B------:R-:W-:Y:S01]  /*2360*/  LOP3.LUT R2, R2, 0x70, R3, 0xf8, !PT ;  /* 0x0000007002027812 */ /* 0x000fe200078ef803 */
[----:B------:R-:W-:Y:S01]  /*2370*/  ULOP3.LUT UR18, UR18, 0x1, URZ, 0xc0, !UPT ;  /* 0x0000000112127892 */ /* 0x000fe2000f8ec0ff */
[----:B------:R-:W-:Y:S01]  /*2380*/  ISETP.LT.U32.AND P0, PT, R68, 0x40, P0 ;  /* 0x000000404400780c */ /* 0x000fe20000701070 */
[----:B------:R-:W-:Y:S01]  /*2390*/  UMOV UR6, UR15 ;  /* 0x0000000f00067c82 */ /* 0x000fe20008000000 */
[C---:B------:R-:W-:Y:S01]  /*23a0*/  LOP3.LUT R0, R2.reuse, 0x10, RZ, 0x3c, !PT ;  /* 0x0000001002007812 */ /* 0x040fe200078e3cff */
[----:B------:R-:W-:Y:S01]  /*23b0*/  ULEA UR5, UR18, UR19, 0x6 ;  /* 0x0000001312057291 */ /* 0x000fe2000f8e30ff */
[----:B------:R-:W-:-:S02]  /*23c0*/  LOP3.LUT R3, R2, 0x20, RZ, 0x3c, !PT ;  /* 0x0000002002037812 */ /* 0x000fc400078e3cff */
[----:B----4-:R-:W3:Y:S01]  /*23d0*/  LDTM.x64 R4, tmem[UR4] ;  /* 0x00000004000479ee */ /* 0x010ee20008340000 */
[----:B------:R-:W-:Y:S01]  /*23e0*/  NOP ;  /* 0x0000000000007918 */ /* 0x000fe20000000000 */
[----:B------:R-:W-:-:S05]  /*23f0*/  ULEA UR4, UR18, UR8, 0xe ;  /* 0x0000000812047291 */ /* 0x000fca000f8e70ff */
[----:B---3--:R-:W-:Y:S01]  /*2400*/  VOTEU.ANY UP1, P0 ;  /* 0x0000000000ff7886 */ /* 0x008fe20000020100 */
[----:B------:R-:W-:Y:S01]  /*2410*/  VOTEU.ANY UP0, P0 ;  /* 0x0000000000ff7886 */ /* 0x000fe20000000100 */
[----:B------:R-:W-:Y:S02]  /*2420*/  F2FP.F16.F32.PACK_AB R4, R5, R4 ;  /* 0x000000040504723e */ /* 0x000fe400000000ff */
[----:B------:R-:W-:Y:S02]  /*2430*/  F2FP.F16.F32.PACK_AB R5, R7, R6 ;  /* 0x000000060705723e */ /* 0x000fe400000000ff */
[----:B------:R-:W-:Y:S02]  /*2440*/  F2FP.F16.F32.PACK_AB R12, R13, R12 ;  /* 0x0000000c0d0c723e */ /* 0x000fe400000000ff */
[----:B------:R-:W-:Y:S02]  /*2450*/  F2FP.F16.F32.PACK_AB R6, R9, R8 ;  /* 0x000000080906723e */ /* 0x000fe400000000ff */
[----:B------:R-:W-:-:S02]  /*2460*/  F2FP.F16.F32.PACK_AB R7, R11, R10 ;  /* 0x0000000a0b07723e */ /* 0x000fc400000000ff */
[----:B------:R-:W-:Y:S02]  /*2470*/  F2FP.F16.F32.PACK_AB R13, R15, R14 ;  /* 0x0000000e0f0d723e */ /* 0x000fe400000000ff */
[----:B------:R-:W-:Y:S01]  /*2480*/  F2FP.F16.F32.PACK_AB R20, R21, R20 ;  /* 0x000000141514723e */ /* 0x000fe200000000ff */
[----:B--2---:R2:W-:Y:S01]  /*2490*/  STS.128 [R2+UR8], R4 ;  /* 0x0000000402007988 */ /* 0x0045e20008000c08 */
[----:B------:R-:W-:Y:S02]  /*24a0*/  F2FP.F16.F32.PACK_AB R14, R17, R16 ;  /* 0x00000010110e723e */ /* 0x000fe400000000ff */
[----:B------:R-:W-:Y:S02]  /*24b0*/  F2FP.F16.F32.PACK_AB R15, R19, R18 ;  /* 0x00000012130f723e */ /* 0x000fe400000000ff */
[----:B------:R-:W-:Y:S02]  /*24c0*/  F2FP.F16.F32.PACK_AB R21, R23, R22 ;  /* 0x000000161715723e */ /* 0x000fe400000000ff */
[----:B------:R-:W-:Y:S01]  /*24d0*/  F2FP.F16.F32.PACK_AB R28, R29, R28 ;  /* 0x0000001c1d1c723e */ /* 0x000fe200000000ff */
[----:B------:R2:W-:Y:S01]  /*24e0*/  STS.128 [R0+UR8], R12 ;  /* 0x0000000c00007988 */ /* 0x0005e20008000c08 */
[----:B------:R-:W-:-:S02]  /*24f0*/  F2FP.F16.F32.PACK_AB R22, R25, R24 ;  /* 0x000000181916723e */ /* 0x000fc400000000ff */
[----:B------:R-:W-:Y:S02]  /*2500*/  F2FP.F16.F32.PACK_AB R23, R27, R26 ;  /* 0x0000001a1b17723e */ /* 0x000fe400000000ff */
[----:B------:R-:W-:Y:S02]  /*2510*/  F2FP.F16.F32.PACK_AB R29, R31, R30 ;  /* 0x0000001e1f1d723e */ /* 0x000fe400000000ff */
[----:B------:R-:W-:Y:S01]  /*2520*/  F2FP.F16.F32.PACK_AB R36, R37, R36 ;  /* 0x000000242524723e */ /* 0x000fe200000000ff */
[----:B------:R2:W-:Y:S01]  /*2530*/  STS.128 [R3+UR8], R20 ;  /* 0x0000001403007988 */ /* 0x0005e20008000c08 */
[----:B------:R-:W-:Y:S02]  /*2540*/  F2FP.F16.F32.PACK_AB R30, R33, R32 ;  /* 0x00000020211e723e */ /* 0x000fe400000000ff */
[----:B------:R-:W-:Y:S02]  /*2550*/  F2FP.F16.F32.PACK_AB R31, R35, R34 ;  /* 0x00000022231f723e */ /* 0x000fe400000000ff */
[----:B------:R-:W-:-:S02]  /*2560*/  F2FP.F16.F32.PACK_AB R37, R39, R38 ;  /* 0x000000262725723e */ /* 0x000fc400000000ff */
[----:B------:R-:W-:Y:S02]  /*2570*/  F2FP.F16.F32.PACK_AB R44, R45, R44 ;  /* 0x0000002c2d2c723e */ /* 0x000fe400000000ff */
[----:B------:R-:W-:Y:S02]  /*2580*/  LOP3.LUT R8, R2, 0x30, RZ, 0x3c, !PT ;  /* 0x0000003002087812 */ /* 0x000fe400078e3cff */
[----:B------:R-:W-:Y:S02]  /*2590*/  F2FP.F16.F32.PACK_AB R38, R41, R40 ;  /* 0x000000282926723e */ /* 0x000fe400000000ff */
[----:B------:R-:W-:Y:S01]  /*25a0*/  F2FP.F16.F32.PACK_AB R39, R43, R42 ;  /* 0x0000002a2b27723e */ /* 0x000fe200000000ff */
[----:B------:R2:W-:Y:S01]  /*25b0*/  STS.128 [R8+UR8], R28 ;  /* 0x0000001c08007988 */ /* 0x0005e20008000c08 */
[----:B------:R-:W-:Y:S02]  /*25c0*/  F2FP.F16.F32.PACK_AB R45, R47, R46 ;  /* 0x0000002e2f2d723e */ /* 0x000fe400000000ff */
[----:B------:R-:W-:-:S02]  /*25d0*/  F2FP.F16.F32.PACK_AB R52, R53, R52 ;  /* 0x000000343534723e */ /* 0x000fc400000000ff */
[C---:B------:R-:W-:Y:S02]  /*25e0*/  LOP3.LUT R9, R2.reuse, 0x40, RZ, 0x3c, !PT ;  /* 0x0000004002097812 */ /* 0x040fe400078e3cff */
[----:B------:R-:W-:Y:S02]  /*25f0*/  F2FP.F16.F32.PACK_AB R46, R49, R48 ;  /* 0x00000030312e723e */ /* 0x000fe400000000ff */
[----:B------:R-:W-:Y:S01]  /*2600*/  F2FP.F16.F32.PACK_AB R47, R51, R50 ;  /* 0x00000032332f723e */ /* 0x000fe200000000ff */
[----:B------:R2:W-:Y:S01]  /*2610*/  STS.128 [R9+UR8], R36 ;  /* 0x0000002409007988 */ /* 0x0005e20008000c08 */
[----:B------:R-:W-:Y:S02]  /*2620*/  F2FP.F16.F32.PACK_AB R53, R55, R54 ;  /* 0x000000363735723e */ /* 0x000fe400000000ff */
[----:B------:R-:W-:Y:S02]  /*2630*/  F2FP.F16.F32.PACK_AB R60, R61, R60 ;  /* 0x0000003c3d3c723e */ /* 0x000fe400000000ff */
[----:B------:R-:W-:-:S02]  /*2640*/  LOP3.LUT R10, R2, 0x50, RZ, 0x3c, !PT ;  /* 0x00000050020a7812 */ /* 0x000fc400078e3cff */
[----:B------:R-:W-:Y:S02]  /*2650*/  F2FP.F16.F32.PACK_AB R54, R57, R56 ;  /* 0x000000383936723e */ /* 0x000fe400000000ff */
[----:B------:R-:W-:Y:S01]  /*2660*/  F2FP.F16.F32.PACK_AB R55, R59, R58 ;  /* 0x0000003a3b37723e */ /* 0x000fe200000000ff */
[----:B------:R2:W-:Y:S01]  /*2670*/  STS.128 [R10+UR8], R44 ;  /* 0x0000002c0a007988 */ /* 0x0005e20008000c08 */
[----:B------:R-:W-:Y:S02]  /*2680*/  F2FP.F16.F32.PACK_AB R61, R63, R62 ;  /* 0x0000003e3f3d723e */ /* 0x000fe400000000ff */
[C---:B------:R-:W-:Y:S02]  /*2690*/  LOP3.LUT R11, R2.reuse, 0x60, RZ, 0x3c, !PT ;  /* 0x00000060020b7812 */ /* 0x040fe400078e3cff */
[----:B------:R-:W-:Y:S02]  /*26a0*/  F2FP.F16.F32.PACK_AB R62, R65, R64 ;  /* 0x00000040413e723e */ /* 0x000fe400000000ff */
[----:B------:R-:W-:Y:S01]  /*26b0*/  F2FP.F16.F32.PACK_AB R63, R67, R66 ;  /* 0x00000042433f723e */ /* 0x000fe200000000ff */
[----:B------:R2:W-:Y:S01]  /*26c0*/  STS.128 [R11+UR8], R52 ;  /* 0x000000340b007988 */ /* 0x0005e20008000c08 */
[----:B------:R-:W-:-:S05]  /*26d0*/  LOP3.LUT R16, R2, 0x70, RZ, 0x3c, !PT ;  /* 0x0000007002107812 */ /* 0x000fca00078e3cff */
[----:B------:R2:W-:Y:S01]  /*26e0*/  STS.128 [R16+UR8], R60 ;  /* 0x0000003c10007988 */ /* 0x0005e20008000c08 */
[----:B------:R3:W-:Y:S06]  /*26f0*/  MEMBAR.ALL.CTA ;  /* 0x0000000000007992 */ /* 0x0007ec0000008000 */
[----:B---3--:R-:W3:Y:S02]  /*2700*/  FENCE.VIEW.ASYNC.S ;  /* 0x00000000000073c6 */ /* 0x008ee40000000000 */
[----:B---3--:R-:W-:Y:S06]  /*2710*/  BAR.SYNC.DEFER_BLOCKING 0x0 ;  /* 0x0000000000007b1d */ /* 0x008fec0000010000 */
[----:B------:R2:W-:Y:S01]  /*2720*/  @UP1 UTMASTG.2D [UR4], [UR16] ;  /* 0x00000004100013b5 */ /* 0x0005e20008008000 */
[----:B------:R0:W-:Y:S01]  /*2730*/  UTMACMDFLUSH ;  /* 0x00000000000079b7 */ /* 0x0001e20000000000 */
[----:B------:R-:W-:-:S04]  /*2740*/  DEPBAR.LE SB0, 0x0 ;  /* 0x000080000000791a */ /* 0x000fc80000000000 */
[----:B------:R-:W-:Y:S08]  /*2750*/  BAR.SYNC.DEFER_BLOCKING 0x0 ;  /* 0x0000000000007b1d */ /* 0x000ff00000010000 */
[----:B------:R-:W-:Y:S06]  /*2760*/  BAR.SYNC.DEFER_BLOCKING 0x0 ;  /* 0x0000000000007b1d */ /* 0x000fec0000010000 */
[----:B--2---:R-:W-:Y:S05]  /*2770*/  @P2 BRA `(.L_x_67) ;  /* 0x0000000000a02947 */ /* 0x004fea0003800000 */
[----:B------:R-:W2:Y:S01]  /*2780*/  S2UR UR5, SR_CgaCtaId ;  /* 0x00000000000579c3 */ /* 0x000ea20000008800 */
[----:B------:R-:W-:Y:S01]  /*2790*/  NOP ;  /* 0x0000000000007918 */ /* 0x000fe20000000000 */
[----:B------:R-:W-:Y:S01]  /*27a0*/  UMOV UR4, 0x50 ;  /* 0x0000005000047882 */ /* 0x000fe20000000000 */
[----:B------:R-:W-:Y:S02]  /*27b0*/  IMAD.U32 R0, RZ, RZ, UR24 ;  /* 0x00000018ff007e24 */ /* 0x000fe4000f8e00ff */
[----:B------:R-:W-:Y:S02]  /*27c0*/  IMAD.MOV.U32 R3, RZ, RZ, 0xf ;  /* 0x0000000fff037424 */ /* 0x000fe400078e00ff */
[----:B------:R-:W-:Y:S01]  /*27d0*/  IMAD.MOV.U32 R7, RZ, RZ, 0x1 ;  /* 0x00000001ff077424 */ /* 0x000fe200078e00ff */
[----:B------:R-:W-:-:S04]  /*27e0*/  LOP3.LUT R0, R0, 0xffff, RZ, 0xc0, !PT ;  /* 0x0000ffff00007812 */ /* 0x000fc800078ec0ff */
[----:B------:R-:W-:-:S05]  /*27f0*/  SHF.R.U32.HI R0, RZ, 0x5, R0 ;  /* 0x00000005ff007819 */ /* 0x000fca0000011600 */
[----:B------:R-:W-:Y:S01]  /*2800*/  VIADD R2, R0, 0x10 ;  /* 0x0000001000027836 */ /* 0x000fe20000000000 */
[----:B------:R-:W-:Y:S01]  /*2810*/  SHF.L.U32 R0, R3, R0, RZ ;  /* 0x0000000003007219 */ /* 0x000fe200000006ff */
[----:B--2---:R-:W-:-:S03]  /*2820*/  ULEA UR6, UR5, UR4, 0x18 ;  /* 0x0000000405067291 */ /* 0x004fc6000f8ec0ff */
[----:B------:R-:W-:-:S04]  /*2830*/  SHF.L.U32 R3, R7, R2, RZ ;  /* 0x0000000207037219 */ /* 0x000fc800000006ff */
[----:B------:R-:W-:Y:S02]  /*2840*/  LOP3.LUT R0, R3, R0, RZ, 0xfc, !PT ;  /* 0x0000000003007212 */ /* 0x000fe400078efcff */
[----:B------:R-:W2:Y:S02]  /*2850*/  LDS R5, [UR6] ;  /* 0x00000006ff057984 */ /* 0x000ea40008000800 */
[C---:B------:R-:W-:Y:S02]  /*2860*/  LOP3.LUT R2, R0.reuse, 0xffff, RZ, 0xc0, !PT ;  /* 0x0000ffff00027812 */ /* 0x040fe400078ec0ff */
[----:B--2---:R-:W-:-:S04]  /*2870*/  LOP3.LUT R3, R0, 0xffff, R5, 0x80, !PT ;  /* 0x0000ffff00037812 */ /* 0x004fc800078e8005 */
[----:B------:R-:W-:-:S13]  /*2880*/  ISETP.NE.AND P0, PT, R3, R2, PT ;  /* 0x000000020300720c */ /* 0x000fda0003f05270 */
[----:B------:R-:W-:Y:S05]  /*2890*/  @P0 BRA `(.L_x_68) ;  /* 0x0000000000500947 */ /* 0x000fea0003800000 */
[----:B------:R-:W-:Y:S02]  /*28a0*/  SHF.R.U32.HI R5, RZ, 0x10, R5 ;  /* 0x00000010ff057819 */ /* 0x000fe40000011605 */
[----:B------:R-:W-:-:S04]  /*28b0*/  SHF.R.U32.HI R2, RZ, 0x10, R0 ;  /* 0x00000010ff027819 */ /* 0x000fc80000011600 */
[----:B------:R-:W-:-:S04]  /*28c0*/  LOP3.LUT R5, R5, R2, RZ, 0xc0, !PT ;  /* 0x0000000205057212 */ /* 0x000fc800078ec0ff */
[----:B------:R-:W-:-:S13]  /*28d0*/  ISETP.NE.AND P0, PT, R5, R2, PT ;  /* 0x000000020500720c */ /* 0x000fda0003f05270 */
[----:B------:R-:W-:Y:S05]  /*28e0*/  @P0 BRA `(.L_x_69) ;  /* 0x0000000000300947 */ /* 0x000fea0003800000 */
[----:B------:R-:W-:Y:S01]  /*28f0*/  R2UR UR4, R0 ;  /* 0x00000000000472ca */ /* 0x000fe200000e0000 */
[----:B------:R-:W-:Y:S01]  /*2900*/  VOTEU.ANY UR5, UPT, PT ;  /* 0x0000000000057886 */ /* 0x000fe200038e0100 */
[----:B------:R-:W2:Y:S01]  /*2910*/  S2R R0, SR_LANEID ;  /* 0x0000000000007919 */ /* 0x000ea20000000000 */
[----:B------:R-:W-:-:S10]  /*2920*/  UFLO.U32 UR5, UR5 ;  /* 0x00000005000572bd */ /* 0x000fd400080e0000 */
[----:B------:R-:W-:-:S06]  /*2930*/  ULOP3.LUT UR4, URZ, UR4, URZ, 0x33, !UPT ;  /* 0x00000004ff047292 */ /* 0x000fcc000f8e33ff */
[----:B------:R-:W-:-:S04]  /*2940*/  IMAD.U32 R2, RZ, RZ, UR4 ;  /* 0x00000004ff027e24 */ /* 0x000fc8000f8e00ff */
[----:B------:R-:W3:Y:S02]  /*2950*/  REDUX UR7, R2 ;  /* 0x00000000020773c4 */ /* 0x000ee40000000000 */
[----:B------:R4:W-:Y:S01]  /*2960*/  UTCATOMSWS.AND URZ, UR4 ;  /* 0x0000000400ff79e3 */ /* 0x0009e20008000000 */
[----:B--2---:R-:W-:Y:S01]  /*2970*/  ISETP.EQ.U32.AND P0, PT, R0, UR5, PT ;  /* 0x0000000500007c0c */ /* 0x004fe2000bf02070 */
[----:B---3--:R-:W-:-:S12]  /*2980*/  IMAD.U32 R0, RZ, RZ, UR7 ;  /* 0x00000007ff007e24 */ /* 0x008fd8000f8e00ff */
[----:B------:R4:W-:Y:S01]  /*2990*/  @P0 ATOMS.AND RZ, [UR6], R0 ;  /* 0x00000000ffff098c */ /* 0x0009e2000a800006 */
[----:B------:R-:W-:Y:S05]  /*29a0*/  BRA `(.L_x_67) ;  /* 0x0000000000147947 */ /* 0x000fea0003800000 */
.L_x_69:
[----:B------:R-:W-:-:S07]  /*29b0*/  MOV R2, 0x29d0 ;  /* 0x000029d000027802 */ /* 0x000fce0000000f00 */
[----:B-1----:R-:W-:Y:S05]  /*29c0*/  CALL.REL.NOINC `($__internal_0_$__cuda_sm10x_tcgen05_guardrail_trap_col_being_dealloced_not_returned_by_alloc) ;  /* 0x0000000000447944 */ /* 0x002fea0003c00000 */
[----:B------:R-:W-:Y:S05]  /*29d0*/  BRA `(.L_x_67) ;  /* 0x0000000000087947 */ /* 0x000fea0003800000 */
.L_x_68:
[----:B------:R-:W-:-:S07]  /*29e0*/  MOV R2, 0x2a00 ;  /* 0x00002a0000027802 */ /* 0x000fce0000000f00 */
[----:B-1----:R-:W-:Y:S05]  /*29f0*/  CALL.REL.NOINC `($__internal_2_$__cuda_sm10x_tcgen05_guardrail_trap_unallocated_columns_being_dealloced) ;  /* 0x0000000000507944 */ /* 0x002fea0003c00000 */
.L_x_67:
[----:B------:R-:W-:Y:S01]  /*2a00*/  NOP ;  /* 0x0000000000007918 */ /* 0x000fe20000000000 */
[----:B----4-:R-:W-:Y:S05]  /*2a10*/  EXIT ;  /* 0x000000000000794d */ /* 0x010fea0003800000 */
.L_x_56:
[----:B------:R-:W2:Y:S02]  /*2a20*/  SYNCS.PHASECHK.TRANS64.TRYWAIT P0, [UR8+0x8000], RZ ;  /* 0x008000ffff0075a7 */ /* 0x000ea40008001108 */
[----:B--2---:R-:W-:Y:S05]  /*2a30*/  @!P0 BRA `(.L_x_56) ;  /* 0xfffffffc00f88947 */ /* 0x004fea000383ffff */
[----:B------:R-:W-:Y:S05]  /*2a40*/  BRA `(.L_x_70) ;  /* 0xfffffff0002c7947 */ /* 0x000fea000383ffff */
.L_x_58:
[----:B------:R-:W2:Y:S02]  /*2a50*/  SYNCS.PHASECHK.TRANS64.TRYWAIT P1, [UR8+0x8010], RZ ;  /* 0x008010ffff0075a7 */ /* 0x000ea40008021108 */
[----:B--2---:R-:W-:Y:S05]  /*2a60*/  @!P1 BRA `(.L_x_58) ;  /* 0xfffffffc00f89947 */ /* 0x004fea000383ffff */
[----:B------:R-:W-:Y:S05]  /*2a70*/  BRA `(.L_x_71) ;  /* 0xfffffff000b07947 */ /* 0x000fea000383ffff */
.L_x_59:
[----:B------:R-:W3:Y:S02]  /*2a80*/  SYNCS.PHASECHK.TRANS64.TRYWAIT P0, [UR25+0x8000], R2 ;  /* 0x00800002ff0075a7 */ /* 0x000ee40008001119 */
[----:B---3--:R-:W-:Y:S05]  /*2a90*/  @!P0 BRA `(.L_x_59) ;  /* 0xfffffffc00f88947 */ /* 0x008fea000383ffff */
[----:B------:R-:W-:Y:S05]  /*2aa0*/  BRA `(.L_x_72) ;  /* 0xfffffff400387947 */ /* 0x000fea000383ffff */
.L_x_61:
[----:B------:R-:W3:Y:S02]  /*2ab0*/  SYNCS.PHASECHK.TRANS64.TRYWAIT P0, [UR25+0x8010], R2 ;  /* 0x00801002ff0075a7 */ /* 0x000ee40008001119 */
[----:B---3--:R-:W-:Y:S05]  /*2ac0*/  @!P0 BRA `(.L_x_61) ;  /* 0xfffffffc00f88947 */ /* 0x008fea000383ffff */
[----:B------:R-:W-:Y:S05]  /*2ad0*/  BRA `(.L_x_73) ;  /* 0xfffffff400ac7947 */ /* 0x000fea000383ffff */
        .weak           $__internal_0_$__cuda_sm10x_tcgen05_guardrail_trap_col_being_dealloced_not_returned_by_alloc
        .type           $__internal_0_$__cuda_sm10x_tcgen05_guardrail_trap_col_being_dealloced_not_returned_by_alloc,@function
        .size           $__internal_0_$__cuda_sm10x_tcgen05_guardrail_trap_col_being_dealloced_not_returned_by_alloc,($__internal_1_$__cuda_sm10x_tcgen05_guardrail_trap_phase_invalid_during_alloc - $__internal_0_$__cuda_sm10x_tcgen05_guardrail_trap_col_being_dealloced_not_returned_by_alloc)
$__internal_0_$__cuda_sm10x_tcgen05_guardrail_trap_col_being_dealloced_not_returned_by_alloc:
[----:B------:R-:W-:Y:S05]  /*2ae0*/  BPT.TRAP 0x1 ;  /* 0x000000040000795c */ /* 0x000fea0000300000 */
[----:B------:R-:W-:-:S04]  /*2af0*/  IMAD.MOV.U32 R3, RZ, RZ, 0x0 ;  /* 0x00000000ff037424 */ /* 0x000fc800078e00ff */
[----:B------:R-:W-:Y:S05]  /*2b00*/  RET.REL.NODEC R2 `(gluon_tcgen05) ;  /* 0xffffffd4023c7950 */ /* 0x000fea0003c3ffff */
        .weak           $__internal_1_$__cuda_sm10x_tcgen05_guardrail_trap_phase_invalid_during_alloc
        .type           $__internal_1_$__cuda_sm10x_tcgen05_guardrail_trap_phase_invalid_during_alloc,@function
        .size           $__internal_1_$__cuda_sm10x_tcgen05_guardrail_trap_phase_invalid_during_alloc,($__internal_2_$__cuda_sm10x_tcgen05_guardrail_trap_unallocated_columns_being_dealloced - $__internal_1_$__cuda_sm10x_tcgen05_guardrail_trap_phase_invalid_during_alloc)
$__internal_1_$__cuda_sm10x_tcgen05_guardrail_trap_phase_invalid_during_alloc:
[----:B------:R-:W-:Y:S05]  /*2b10*/  BPT.TRAP 0x1 ;  /* 0x000000040000795c */ /* 0x000fea0000300000 */
[----:B------:R-:W-:-:S04]  /*2b20*/  IMAD.MOV.U32 R3, RZ, RZ, 0x0 ;  /* 0x00000000ff037424 */ /* 0x000fc800078e00ff */
[----:B------:R-:W-:Y:S05]  /*2b30*/  RET.REL.NODEC R2 `(gluon_tcgen05) ;  /* 0xffffffd402307950 */ /* 0x000fea0003c3ffff */
        .weak           $__internal_2_$__cuda_sm10x_tcgen05_guardrail_trap_unallocated_columns_being_dealloced
        .type           $__internal_2_$__cuda_sm10x_tcgen05_guardrail_trap_unallocated_columns_being_dealloced,@function
        .size           $__internal_2_$__cuda_sm10x_tcgen05_guardrail_trap_unallocated_columns_being_dealloced,(.L_x_77 - $__internal_2_$__cuda_sm10x_tcgen05_guardrail_trap_unallocated_columns_being_dealloced)
$__internal_2_$__cuda_sm10x_tcgen05_guardrail_trap_unallocated_columns_being_dealloced:
[----:B------:R-:W-:Y:S05]  /*2b40*/  BPT.TRAP 0x1 ;  /* 0x000000040000795c */ /* 0x000fea0000300000 */
[----:B------:R-:W-:-:S04]  /*2b50*/  IMAD.MOV.U32 R3, RZ, RZ, 0x0 ;  /* 0x00000000ff037424 */ /* 0x000fc800078e00ff */
[----:B------:R-:W-:Y:S05]  /*2b60*/  RET.REL.NODEC R2 `(gluon_tcgen05) ;  /* 0xffffffd402247950 */ /* 0x000fea0003c3ffff */
.L_x_74:
[----:B------:R-:W-:-:S00]  /*2b70*/  BRA `(.L_x_74) ;  /* 0xfffffffc00fc7947 */ /* 0x000fc0000383ffff */
[----:B------:R-:W-:-:S00]  /*2b80*/  NOP ;  /* 0x0000000000007918 */ /* 0x000fc00000000000 */
[----:B------:R-:W-:-:S00]  /*2b90*/  NOP ;  /* 0x0000000000007918 */ /* 0x000fc00000000000 */
[----:B------:R-:W-:-:S00]  /*2ba0*/  NOP ;  /* 0x0000000000007918 */ /* 0x000fc00000000000 */
[----:B------:R-:W-:-:S00]  /*2bb0*/  NOP ;  /* 0x0000000000007918 */ /* 0x000fc00000000000 */
[----:B------:R-:W-:-:S00]  /*2bc0*/  NOP ;  /* 0x0000000000007918 */ /* 0x000fc00000000000 */
[----:B------:R-:W-:-:S00]  /*2bd0*/  NOP ;  /* 0x0000000000007918 */ /* 0x000fc00000000000 */
[----:B------:R-:W-:-:S00]  /*2be0*/  NOP ;  /* 0x0000000000007918 */ /* 0x000fc00000000000 */
[----:B------:R-:W-:-:S00]  /*2bf0*/  NOP ;  /* 0x0000000000007918 */ /* 0x000fc00000000000 */
.L_x_77:


//--------------------- .nv.shared.gluon_tcgen05  --------------------------
	.section	.nv.shared.gluon_tcgen05,"aw",@nobits
	.sectionflags	@""
	.align	16
	.zero		1024


//--------------------- .nv.shared.reserved.0     --------------------------
	.section	.nv.shared.reserved.0,"aw",@nobits
	.align	8
	.weak		__nv_reservedSMEM_offset_0_alias
	.size		__nv_reservedSMEM_offset_0_alias, 0, 64
	.other		__nv_reservedSMEM_offset_0_alias,@"STO_CUDA_RESERVED_SHARED STV_DEFAULT"
__nv_reservedSMEM_offset_0_alias:
	.zero		0
.nv.shared.reserved.0:
	.zero		64
	.weak		__nv_reservedSMEM_allocation_phase
	.type		__nv_reservedSMEM_allocation_phase,@object
	.size		__nv_reservedSMEM_allocation_phase,(.L_0 - __nv_reservedSMEM_allocation_phase)
__nv_reservedSMEM_allocation_phase:
	.zero		1
.L_0:
	.zero		7
	.weak		__nv_reservedSMEM_devtool_atexit_pc
	.type		__nv_reservedSMEM_devtool_atexit_pc,@object
	.size		__nv_reservedSMEM_devtool_atexit_pc,(__nv_reservedSMEM_allocation_mask - __nv_reservedSMEM_devtool_atexit_pc)
__nv_reservedSMEM_devtool_atexit_pc:
	.zero		8
	.weak		__nv_reservedSMEM_allocation_mask
	.type		__nv_reservedSMEM_allocation_mask,@object
	.size		__nv_reservedSMEM_allocation_mask,(.L_2 - __nv_reservedSMEM_allocation_mask)
__nv_reservedSMEM_allocation_mask:
	.zero		4
.L_2:


//--------------------- .nv.constant0.gluon_tcgen05 --------------------------
	.section	.nv.constant0.gluon_tcgen05,"a",@progbits
	.sectionflags	@""
	.align	4
.nv.constant0.gluon_tcgen05:
	.zero		976


//--------------------- SYMBOLS --------------------------

	.type		.nv.reservedSmem.offset0,@object
	.size		.nv.reservedSmem.offset0,0x4
	.type		.nv.reservedSmem.cap,@object
	.size		.nv.reservedSmem.cap,0x4
